//
// Generated by NVIDIA NVVM Compiler
//
// Compiler Build ID: CL-36424714
// Cuda compilation tools, release 13.0, V13.0.88
// Based on NVVM 20.0.0
//

.version 9.0
.target sm_100
.address_size 64

	// .globl	_Z8sgemm_v6ILi128ELi128ELi8ELi64ELi64ELi4ELi8ELi4ELi128EEviiiPfS0_S0_ff
// _ZZ8sgemm_v6ILi128ELi128ELi8ELi64ELi64ELi4ELi8ELi4ELi128EEviiiPfS0_S0_ffE2As has been demoted
// _ZZ8sgemm_v6ILi128ELi128ELi8ELi64ELi64ELi4ELi8ELi4ELi128EEviiiPfS0_S0_ffE2Bs has been demoted

.visible .entry _Z8sgemm_v6ILi128ELi128ELi8ELi64ELi64ELi4ELi8ELi4ELi128EEviiiPfS0_S0_ff(
	.param .u32 _Z8sgemm_v6ILi128ELi128ELi8ELi64ELi64ELi4ELi8ELi4ELi128EEviiiPfS0_S0_ff_param_0,
	.param .u32 _Z8sgemm_v6ILi128ELi128ELi8ELi64ELi64ELi4ELi8ELi4ELi128EEviiiPfS0_S0_ff_param_1,
	.param .u32 _Z8sgemm_v6ILi128ELi128ELi8ELi64ELi64ELi4ELi8ELi4ELi128EEviiiPfS0_S0_ff_param_2,
	.param .u64 .ptr .align 1 _Z8sgemm_v6ILi128ELi128ELi8ELi64ELi64ELi4ELi8ELi4ELi128EEviiiPfS0_S0_ff_param_3,
	.param .u64 .ptr .align 1 _Z8sgemm_v6ILi128ELi128ELi8ELi64ELi64ELi4ELi8ELi4ELi128EEviiiPfS0_S0_ff_param_4,
	.param .u64 .ptr .align 1 _Z8sgemm_v6ILi128ELi128ELi8ELi64ELi64ELi4ELi8ELi4ELi128EEviiiPfS0_S0_ff_param_5,
	.param .f32 _Z8sgemm_v6ILi128ELi128ELi8ELi64ELi64ELi4ELi8ELi4ELi128EEviiiPfS0_S0_ff_param_6,
	.param .f32 _Z8sgemm_v6ILi128ELi128ELi8ELi64ELi64ELi4ELi8ELi4ELi128EEviiiPfS0_S0_ff_param_7
)
{
	.reg .pred 	%p<4>;
	.reg .b16 	%rs<4>;
	.reg .b32 	%r<84>;
	.reg .b32 	%f<1327>;
	.reg .b64 	%rd<60>;
	// demoted variable
	.shared .align 4 .b8 _ZZ8sgemm_v6ILi128ELi128ELi8ELi64ELi64ELi4ELi8ELi4ELi128EEviiiPfS0_S0_ffE2As[4096];
	// demoted variable
	.shared .align 4 .b8 _ZZ8sgemm_v6ILi128ELi128ELi8ELi64ELi64ELi4ELi8ELi4ELi128EEviiiPfS0_S0_ffE2Bs[4096];
	ld.param.u32 	%r6, [_Z8sgemm_v6ILi128ELi128ELi8ELi64ELi64ELi4ELi8ELi4ELi128EEviiiPfS0_S0_ff_param_1];
	ld.param.u32 	%r7, [_Z8sgemm_v6ILi128ELi128ELi8ELi64ELi64ELi4ELi8ELi4ELi128EEviiiPfS0_S0_ff_param_2];
	ld.param.u64 	%rd8, [_Z8sgemm_v6ILi128ELi128ELi8ELi64ELi64ELi4ELi8ELi4ELi128EEviiiPfS0_S0_ff_param_3];
	ld.param.u64 	%rd9, [_Z8sgemm_v6ILi128ELi128ELi8ELi64ELi64ELi4ELi8ELi4ELi128EEviiiPfS0_S0_ff_param_4];
	cvta.to.global.u64 	%rd10, %rd8;
	cvta.to.global.u64 	%rd11, %rd9;
	mov.u32 	%r8, %ctaid.y;
	mov.u32 	%r9, %ctaid.x;
	mov.u32 	%r10, %tid.x;
	and.b32  	%r11, %r10, 960;
	shl.b32 	%r12, %r8, 7;
	mul.lo.s32 	%r13, %r7, %r12;
	mul.wide.s32 	%rd12, %r13, 4;
	add.s64 	%rd58, %rd10, %rd12;
	shl.b32 	%r14, %r9, 7;
	mul.wide.u32 	%rd13, %r14, 4;
	add.s64 	%rd59, %rd11, %rd13;
	add.s32 	%r15, %r12, %r11;
	shl.b32 	%r16, %r10, 1;
	and.b32  	%r17, %r16, 64;
	or.b32  	%r18, %r17, %r14;
	mad.lo.s32 	%r1, %r6, %r15, %r18;
	setp.lt.s32 	%p1, %r7, 1;
	mov.f32 	%f1199, 0f00000000;
	mov.f32 	%f1200, %f1199;
	mov.f32 	%f1201, %f1199;
	mov.f32 	%f1202, %f1199;
	mov.f32 	%f1203, %f1199;
	mov.f32 	%f1204, %f1199;
	mov.f32 	%f1205, %f1199;
	mov.f32 	%f1206, %f1199;
	mov.f32 	%f1207, %f1199;
	mov.f32 	%f1208, %f1199;
	mov.f32 	%f1209, %f1199;
	mov.f32 	%f1210, %f1199;
	mov.f32 	%f1211, %f1199;
	mov.f32 	%f1212, %f1199;
	mov.f32 	%f1213, %f1199;
	mov.f32 	%f1214, %f1199;
	mov.f32 	%f1215, %f1199;
	mov.f32 	%f1216, %f1199;
	mov.f32 	%f1217, %f1199;
	mov.f32 	%f1218, %f1199;
	mov.f32 	%f1219, %f1199;
	mov.f32 	%f1220, %f1199;
	mov.f32 	%f1221, %f1199;
	mov.f32 	%f1222, %f1199;
	mov.f32 	%f1223, %f1199;
	mov.f32 	%f1224, %f1199;
	mov.f32 	%f1225, %f1199;
	mov.f32 	%f1226, %f1199;
	mov.f32 	%f1227, %f1199;
	mov.f32 	%f1228, %f1199;
	mov.f32 	%f1229, %f1199;
	mov.f32 	%f1230, %f1199;
	mov.f32 	%f1231, %f1199;
	mov.f32 	%f1232, %f1199;
	mov.f32 	%f1233, %f1199;
	mov.f32 	%f1234, %f1199;
	mov.f32 	%f1235, %f1199;
	mov.f32 	%f1236, %f1199;
	mov.f32 	%f1237, %f1199;
	mov.f32 	%f1238, %f1199;
	mov.f32 	%f1239, %f1199;
	mov.f32 	%f1240, %f1199;
	mov.f32 	%f1241, %f1199;
	mov.f32 	%f1242, %f1199;
	mov.f32 	%f1243, %f1199;
	mov.f32 	%f1244, %f1199;
	mov.f32 	%f1245, %f1199;
	mov.f32 	%f1246, %f1199;
	mov.f32 	%f1247, %f1199;
	mov.f32 	%f1248, %f1199;
	mov.f32 	%f1249, %f1199;
	mov.f32 	%f1250, %f1199;
	mov.f32 	%f1251, %f1199;
	mov.f32 	%f1252, %f1199;
	mov.f32 	%f1253, %f1199;
	mov.f32 	%f1254, %f1199;
	mov.f32 	%f1255, %f1199;
	mov.f32 	%f1256, %f1199;
	mov.f32 	%f1257, %f1199;
	mov.f32 	%f1258, %f1199;
	mov.f32 	%f1259, %f1199;
	mov.f32 	%f1260, %f1199;
	mov.f32 	%f1261, %f1199;
	mov.f32 	%f1262, %f1199;
	mov.f32 	%f1263, %f1199;
	mov.f32 	%f1264, %f1199;
	mov.f32 	%f1265, %f1199;
	mov.f32 	%f1266, %f1199;
	mov.f32 	%f1267, %f1199;
	mov.f32 	%f1268, %f1199;
	mov.f32 	%f1269, %f1199;
	mov.f32 	%f1270, %f1199;
	mov.f32 	%f1271, %f1199;
	mov.f32 	%f1272, %f1199;
	mov.f32 	%f1273, %f1199;
	mov.f32 	%f1274, %f1199;
	mov.f32 	%f1275, %f1199;
	mov.f32 	%f1276, %f1199;
	mov.f32 	%f1277, %f1199;
	mov.f32 	%f1278, %f1199;
	mov.f32 	%f1279, %f1199;
	mov.f32 	%f1280, %f1199;
	mov.f32 	%f1281, %f1199;
	mov.f32 	%f1282, %f1199;
	mov.f32 	%f1283, %f1199;
	mov.f32 	%f1284, %f1199;
	mov.f32 	%f1285, %f1199;
	mov.f32 	%f1286, %f1199;
	mov.f32 	%f1287, %f1199;
	mov.f32 	%f1288, %f1199;
	mov.f32 	%f1289, %f1199;
	mov.f32 	%f1290, %f1199;
	mov.f32 	%f1291, %f1199;
	mov.f32 	%f1292, %f1199;
	mov.f32 	%f1293, %f1199;
	mov.f32 	%f1294, %f1199;
	mov.f32 	%f1295, %f1199;
	mov.f32 	%f1296, %f1199;
	mov.f32 	%f1297, %f1199;
	mov.f32 	%f1298, %f1199;
	mov.f32 	%f1299, %f1199;
	mov.f32 	%f1300, %f1199;
	mov.f32 	%f1301, %f1199;
	mov.f32 	%f1302, %f1199;
	mov.f32 	%f1303, %f1199;
	mov.f32 	%f1304, %f1199;
	mov.f32 	%f1305, %f1199;
	mov.f32 	%f1306, %f1199;
	mov.f32 	%f1307, %f1199;
	mov.f32 	%f1308, %f1199;
	mov.f32 	%f1309, %f1199;
	mov.f32 	%f1310, %f1199;
	mov.f32 	%f1311, %f1199;
	mov.f32 	%f1312, %f1199;
	mov.f32 	%f1313, %f1199;
	mov.f32 	%f1314, %f1199;
	mov.f32 	%f1315, %f1199;
	mov.f32 	%f1316, %f1199;
	mov.f32 	%f1317, %f1199;
	mov.f32 	%f1318, %f1199;
	mov.f32 	%f1319, %f1199;
	mov.f32 	%f1320, %f1199;
	mov.f32 	%f1321, %f1199;
	mov.f32 	%f1322, %f1199;
	mov.f32 	%f1323, %f1199;
	mov.f32 	%f1324, %f1199;
	mov.f32 	%f1325, %f1199;
	mov.f32 	%f1326, %f1199;
	@%p1 bra 	$L__BB0_5;
	mov.b32 	%r82, 0;
	mov.f32 	%f1199, 0f00000000;
$L__BB0_2:
	ld.param.u32 	%r80, [_Z8sgemm_v6ILi128ELi128ELi8ELi64ELi64ELi4ELi8ELi4ELi128EEviiiPfS0_S0_ff_param_2];
	ld.param.u32 	%r77, [_Z8sgemm_v6ILi128ELi128ELi8ELi64ELi64ELi4ELi8ELi4ELi128EEviiiPfS0_S0_ff_param_1];
	shl.b32 	%r21, %r77, 2;
	mov.u32 	%r22, %tid.x;
	shr.u32 	%r23, %r22, 5;
	shl.b32 	%r24, %r22, 2;
	and.b32  	%r25, %r24, 124;
	mad.lo.s32 	%r26, %r23, %r77, %r25;
	add.s32 	%r27, %r26, %r21;
	shl.b32 	%r28, %r80, 6;
	shr.u32 	%r29, %r22, 1;
	and.b32  	%r30, %r24, 4;
	mad.lo.s32 	%r31, %r29, %r80, %r30;
	add.s32 	%r32, %r31, %r28;
	mul.wide.u32 	%rd14, %r31, 4;
	add.s64 	%rd15, %rd58, %rd14;
	ld.global.v4.f32 	{%f517, %f518, %f519, %f520}, [%rd15];
	shl.b32 	%r33, %r29, 2;
	shl.b32 	%r34, %r22, 11;
	and.b32  	%r35, %r34, 2048;
	or.b32  	%r36, %r35, %r33;
	mov.u32 	%r37, _ZZ8sgemm_v6ILi128ELi128ELi8ELi64ELi64ELi4ELi8ELi4ELi128EEviiiPfS0_S0_ffE2As;
	add.s32 	%r38, %r37, %r36;
	st.shared.f32 	[%r38], %f517;
	st.shared.f32 	[%r38+512], %f518;
	st.shared.f32 	[%r38+1024], %f519;
	st.shared.f32 	[%r38+1536], %f520;
	mul.wide.u32 	%rd16, %r32, 4;
	add.s64 	%rd17, %rd58, %rd16;
	ld.global.v4.f32 	{%f521, %f522, %f523, %f524}, [%rd17];
	st.shared.f32 	[%r38+256], %f521;
	st.shared.f32 	[%r38+768], %f522;
	st.shared.f32 	[%r38+1280], %f523;
	st.shared.f32 	[%r38+1792], %f524;
	mul.wide.s32 	%rd18, %r26, 4;
	add.s64 	%rd19, %rd59, %rd18;
	ld.global.v4.f32 	{%f525, %f526, %f527, %f528}, [%rd19];
	shl.b32 	%r39, %r22, 4;
	and.b32  	%r40, %r39, 496;
	shl.b32 	%r41, %r23, 9;
	or.b32  	%r42, %r41, %r40;
	mov.u32 	%r43, _ZZ8sgemm_v6ILi128ELi128ELi8ELi64ELi64ELi4ELi8ELi4ELi128EEviiiPfS0_S0_ffE2Bs;
	add.s32 	%r44, %r43, %r42;
	st.shared.v4.f32 	[%r44], {%f525, %f526, %f527, %f528};
	mul.wide.s32 	%rd20, %r27, 4;
	add.s64 	%rd21, %rd59, %rd20;
	ld.global.v4.f32 	{%f529, %f530, %f531, %f532}, [%rd21];
	st.shared.v4.f32 	[%r44+2048], {%f529, %f530, %f531, %f532};
	bar.sync 	0;
	mov.b32 	%r83, 128;
$L__BB0_3:
	mov.u32 	%r45, %tid.x;
	shl.b32 	%r46, %r45, 2;
	and.b32  	%r47, %r46, 3840;
	shl.b32 	%r48, %r45, 3;
	and.b32  	%r49, %r48, 224;
	or.b32  	%r50, %r47, %r49;
	mov.u32 	%r51, _ZZ8sgemm_v6ILi128ELi128ELi8ELi64ELi64ELi4ELi8ELi4ELi128EEviiiPfS0_S0_ffE2As;
	add.s32 	%r52, %r50, %r51;
	add.s32 	%r53, %r52, %r83;
	ld.shared.f32 	%f533, [%r53+-128];
	ld.shared.f32 	%f534, [%r53+-124];
	ld.shared.f32 	%f535, [%r53+-120];
	ld.shared.f32 	%f536, [%r53+-116];
	ld.shared.f32 	%f537, [%r53+-112];
	ld.shared.f32 	%f538, [%r53+-108];
	ld.shared.f32 	%f539, [%r53+-104];
	ld.shared.f32 	%f540, [%r53+-100];
	cvt.u16.u32 	%rs1, %r45;
	shr.u16 	%rs2, %rs1, 5;
	and.b16  	%rs3, %rs2, 1;
	mul.wide.u16 	%r54, %rs3, 256;
	shl.b32 	%r55, %r45, 4;
	and.b32  	%r56, %r55, 48;
	or.b32  	%r57, %r54, %r56;
	mov.u32 	%r58, _ZZ8sgemm_v6ILi128ELi128ELi8ELi64ELi64ELi4ELi8ELi4ELi128EEviiiPfS0_S0_ffE2Bs;
	add.s32 	%r59, %r58, %r57;
	add.s32 	%r60, %r59, %r83;
	ld.shared.f32 	%f541, [%r60+-128];
	ld.shared.f32 	%f542, [%r60+-124];
	ld.shared.f32 	%f543, [%r60+-120];
	ld.shared.f32 	%f544, [%r60+-116];
	ld.shared.f32 	%f545, [%r60+-64];
	ld.shared.f32 	%f546, [%r60+-60];
	ld.shared.f32 	%f547, [%r60+-56];
	ld.shared.f32 	%f548, [%r60+-52];
	ld.shared.f32 	%f549, [%r60];
	ld.shared.f32 	%f550, [%r60+4];
	ld.shared.f32 	%f551, [%r60+8];
	ld.shared.f32 	%f552, [%r60+12];
	ld.shared.f32 	%f553, [%r60+64];
	ld.shared.f32 	%f554, [%r60+68];
	ld.shared.f32 	%f555, [%r60+72];
	ld.shared.f32 	%f556, [%r60+76];
	fma.rn.f32 	%f1326, %f533, %f541, %f1326;
	fma.rn.f32 	%f1325, %f533, %f542, %f1325;
	fma.rn.f32 	%f1324, %f533, %f543, %f1324;
	fma.rn.f32 	%f1323, %f533, %f544, %f1323;
	fma.rn.f32 	%f1310, %f534, %f541, %f1310;
	fma.rn.f32 	%f1309, %f534, %f542, %f1309;
	fma.rn.f32 	%f1308, %f534, %f543, %f1308;
	fma.rn.f32 	%f1307, %f534, %f544, %f1307;
	fma.rn.f32 	%f1294, %f535, %f541, %f1294;
	fma.rn.f32 	%f1293, %f535, %f542, %f1293;
	fma.rn.f32 	%f1292, %f535, %f543, %f1292;
	fma.rn.f32 	%f1291, %f535, %f544, %f1291;
	fma.rn.f32 	%f1278, %f536, %f541, %f1278;
	fma.rn.f32 	%f1277, %f536, %f542, %f1277;
	fma.rn.f32 	%f1276, %f536, %f543, %f1276;
	fma.rn.f32 	%f1275, %f536, %f544, %f1275;
	fma.rn.f32 	%f1262, %f537, %f541, %f1262;
	fma.rn.f32 	%f1261, %f537, %f542, %f1261;
	fma.rn.f32 	%f1260, %f537, %f543, %f1260;
	fma.rn.f32 	%f1259, %f537, %f544, %f1259;
	fma.rn.f32 	%f1246, %f538, %f541, %f1246;
	fma.rn.f32 	%f1245, %f538, %f542, %f1245;
	fma.rn.f32 	%f1244, %f538, %f543, %f1244;
	fma.rn.f32 	%f1243, %f538, %f544, %f1243;
	fma.rn.f32 	%f1230, %f539, %f541, %f1230;
	fma.rn.f32 	%f1229, %f539, %f542, %f1229;
	fma.rn.f32 	%f1228, %f539, %f543, %f1228;
	fma.rn.f32 	%f1227, %f539, %f544, %f1227;
	fma.rn.f32 	%f1214, %f540, %f541, %f1214;
	fma.rn.f32 	%f1213, %f540, %f542, %f1213;
	fma.rn.f32 	%f1212, %f540, %f543, %f1212;
	fma.rn.f32 	%f1211, %f540, %f544, %f1211;
	fma.rn.f32 	%f1322, %f533, %f545, %f1322;
	fma.rn.f32 	%f1321, %f533, %f546, %f1321;
	fma.rn.f32 	%f1320, %f533, %f547, %f1320;
	fma.rn.f32 	%f1319, %f533, %f548, %f1319;
	fma.rn.f32 	%f1306, %f534, %f545, %f1306;
	fma.rn.f32 	%f1305, %f534, %f546, %f1305;
	fma.rn.f32 	%f1304, %f534, %f547, %f1304;
	fma.rn.f32 	%f1303, %f534, %f548, %f1303;
	fma.rn.f32 	%f1290, %f535, %f545, %f1290;
	fma.rn.f32 	%f1289, %f535, %f546, %f1289;
	fma.rn.f32 	%f1288, %f535, %f547, %f1288;
	fma.rn.f32 	%f1287, %f535, %f548, %f1287;
	fma.rn.f32 	%f1274, %f536, %f545, %f1274;
	fma.rn.f32 	%f1273, %f536, %f546, %f1273;
	fma.rn.f32 	%f1272, %f536, %f547, %f1272;
	fma.rn.f32 	%f1271, %f536, %f548, %f1271;
	fma.rn.f32 	%f1258, %f537, %f545, %f1258;
	fma.rn.f32 	%f1257, %f537, %f546, %f1257;
	fma.rn.f32 	%f1256, %f537, %f547, %f1256;
	fma.rn.f32 	%f1255, %f537, %f548, %f1255;
	fma.rn.f32 	%f1242, %f538, %f545, %f1242;
	fma.rn.f32 	%f1241, %f538, %f546, %f1241;
	fma.rn.f32 	%f1240, %f538, %f547, %f1240;
	fma.rn.f32 	%f1239, %f538, %f548, %f1239;
	fma.rn.f32 	%f1226, %f539, %f545, %f1226;
	fma.rn.f32 	%f1225, %f539, %f546, %f1225;
	fma.rn.f32 	%f1224, %f539, %f547, %f1224;
	fma.rn.f32 	%f1223, %f539, %f548, %f1223;
	fma.rn.f32 	%f1210, %f540, %f545, %f1210;
	fma.rn.f32 	%f1209, %f540, %f546, %f1209;
	fma.rn.f32 	%f1208, %f540, %f547, %f1208;
	fma.rn.f32 	%f1207, %f540, %f548, %f1207;
	fma.rn.f32 	%f1318, %f533, %f549, %f1318;
	fma.rn.f32 	%f1317, %f533, %f550, %f1317;
	fma.rn.f32 	%f1316, %f533, %f551, %f1316;
	fma.rn.f32 	%f1315, %f533, %f552, %f1315;
	fma.rn.f32 	%f1302, %f534, %f549, %f1302;
	fma.rn.f32 	%f1301, %f534, %f550, %f1301;
	fma.rn.f32 	%f1300, %f534, %f551, %f1300;
	fma.rn.f32 	%f1299, %f534, %f552, %f1299;
	fma.rn.f32 	%f1286, %f535, %f549, %f1286;
	fma.rn.f32 	%f1285, %f535, %f550, %f1285;
	fma.rn.f32 	%f1284, %f535, %f551, %f1284;
	fma.rn.f32 	%f1283, %f535, %f552, %f1283;
	fma.rn.f32 	%f1270, %f536, %f549, %f1270;
	fma.rn.f32 	%f1269, %f536, %f550, %f1269;
	fma.rn.f32 	%f1268, %f536, %f551, %f1268;
	fma.rn.f32 	%f1267, %f536, %f552, %f1267;
	fma.rn.f32 	%f1254, %f537, %f549, %f1254;
	fma.rn.f32 	%f1253, %f537, %f550, %f1253;
	fma.rn.f32 	%f1252, %f537, %f551, %f1252;
	fma.rn.f32 	%f1251, %f537, %f552, %f1251;
	fma.rn.f32 	%f1238, %f538, %f549, %f1238;
	fma.rn.f32 	%f1237, %f538, %f550, %f1237;
	fma.rn.f32 	%f1236, %f538, %f551, %f1236;
	fma.rn.f32 	%f1235, %f538, %f552, %f1235;
	fma.rn.f32 	%f1222, %f539, %f549, %f1222;
	fma.rn.f32 	%f1221, %f539, %f550, %f1221;
	fma.rn.f32 	%f1220, %f539, %f551, %f1220;
	fma.rn.f32 	%f1219, %f539, %f552, %f1219;
	fma.rn.f32 	%f1206, %f540, %f549, %f1206;
	fma.rn.f32 	%f1205, %f540, %f550, %f1205;
	fma.rn.f32 	%f1204, %f540, %f551, %f1204;
	fma.rn.f32 	%f1203, %f540, %f552, %f1203;
	fma.rn.f32 	%f1314, %f533, %f553, %f1314;
	fma.rn.f32 	%f1313, %f533, %f554, %f1313;
	fma.rn.f32 	%f1312, %f533, %f555, %f1312;
	fma.rn.f32 	%f1311, %f533, %f556, %f1311;
	fma.rn.f32 	%f1298, %f534, %f553, %f1298;
	fma.rn.f32 	%f1297, %f534, %f554, %f1297;
	fma.rn.f32 	%f1296, %f534, %f555, %f1296;
	fma.rn.f32 	%f1295, %f534, %f556, %f1295;
	fma.rn.f32 	%f1282, %f535, %f553, %f1282;
	fma.rn.f32 	%f1281, %f535, %f554, %f1281;
	fma.rn.f32 	%f1280, %f535, %f555, %f1280;
	fma.rn.f32 	%f1279, %f535, %f556, %f1279;
	fma.rn.f32 	%f1266, %f536, %f553, %f1266;
	fma.rn.f32 	%f1265, %f536, %f554, %f1265;
	fma.rn.f32 	%f1264, %f536, %f555, %f1264;
	fma.rn.f32 	%f1263, %f536, %f556, %f1263;
	fma.rn.f32 	%f1250, %f537, %f553, %f1250;
	fma.rn.f32 	%f1249, %f537, %f554, %f1249;
	fma.rn.f32 	%f1248, %f537, %f555, %f1248;
	fma.rn.f32 	%f1247, %f537, %f556, %f1247;
	fma.rn.f32 	%f1234, %f538, %f553, %f1234;
	fma.rn.f32 	%f1233, %f538, %f554, %f1233;
	fma.rn.f32 	%f1232, %f538, %f555, %f1232;
	fma.rn.f32 	%f1231, %f538, %f556, %f1231;
	fma.rn.f32 	%f1218, %f539, %f553, %f1218;
	fma.rn.f32 	%f1217, %f539, %f554, %f1217;
	fma.rn.f32 	%f1216, %f539, %f555, %f1216;
	fma.rn.f32 	%f1215, %f539, %f556, %f1215;
	fma.rn.f32 	%f1202, %f540, %f553, %f1202;
	fma.rn.f32 	%f1201, %f540, %f554, %f1201;
	fma.rn.f32 	%f1200, %f540, %f555, %f1200;
	fma.rn.f32 	%f1199, %f540, %f556, %f1199;
	add.s32 	%r83, %r83, 512;
	setp.ne.s32 	%p2, %r83, 4224;
	@%p2 bra 	$L__BB0_3;
	ld.param.u32 	%r81, [_Z8sgemm_v6ILi128ELi128ELi8ELi64ELi64ELi4ELi8ELi4ELi128EEviiiPfS0_S0_ff_param_2];
	ld.param.u32 	%r78, [_Z8sgemm_v6ILi128ELi128ELi8ELi64ELi64ELi4ELi8ELi4ELi128EEviiiPfS0_S0_ff_param_1];
	shl.b32 	%r61, %r78, 3;
	add.s64 	%rd58, %rd58, 32;
	mul.wide.s32 	%rd22, %r61, 4;
	add.s64 	%rd59, %rd59, %rd22;
	bar.sync 	0;
	add.s32 	%r82, %r82, 8;
	setp.lt.s32 	%p3, %r82, %r81;
	@%p3 bra 	$L__BB0_2;
$L__BB0_5:
	ld.param.f32 	%f942, [_Z8sgemm_v6ILi128ELi128ELi8ELi64ELi64ELi4ELi8ELi4ELi128EEviiiPfS0_S0_ff_param_7];
	ld.param.f32 	%f941, [_Z8sgemm_v6ILi128ELi128ELi8ELi64ELi64ELi4ELi8ELi4ELi128EEviiiPfS0_S0_ff_param_6];
	ld.param.u64 	%rd57, [_Z8sgemm_v6ILi128ELi128ELi8ELi64ELi64ELi4ELi8ELi4ELi128EEviiiPfS0_S0_ff_param_5];
	ld.param.u32 	%r79, [_Z8sgemm_v6ILi128ELi128ELi8ELi64ELi64ELi4ELi8ELi4ELi128EEviiiPfS0_S0_ff_param_1];
	cvt.s64.s32 	%rd23, %r1;
	cvta.to.global.u64 	%rd24, %rd57;
	mov.u32 	%r62, %tid.x;
	shr.u32 	%r63, %r62, 2;
	and.b32  	%r64, %r63, 7;
	shl.b32 	%r65, %r62, 2;
	and.b32  	%r66, %r65, 12;
	mul.lo.s32 	%r67, %r64, %r79;
	shl.b32 	%r68, %r67, 3;
	add.s32 	%r69, %r68, %r66;
	cvt.s64.s32 	%rd25, %r69;
	add.s64 	%rd26, %rd23, %rd25;
	shl.b64 	%rd27, %rd26, 2;
	add.s64 	%rd28, %rd24, %rd27;
	ld.global.v4.f32 	{%f557, %f558, %f559, %f560}, [%rd28];
	mul.f32 	%f561, %f941, %f1326;
	fma.rn.f32 	%f562, %f942, %f557, %f561;
	mul.f32 	%f563, %f941, %f1325;
	fma.rn.f32 	%f564, %f942, %f558, %f563;
	mul.f32 	%f565, %f941, %f1324;
	fma.rn.f32 	%f566, %f942, %f559, %f565;
	mul.f32 	%f567, %f941, %f1323;
	fma.rn.f32 	%f568, %f942, %f560, %f567;
	st.global.v4.f32 	[%rd28], {%f562, %f564, %f566, %f568};
	add.s32 	%r70, %r69, %r79;
	cvt.s64.s32 	%rd29, %r70;
	add.s64 	%rd30, %rd23, %rd29;
	shl.b64 	%rd31, %rd30, 2;
	add.s64 	%rd32, %rd24, %rd31;
	ld.global.v4.f32 	{%f569, %f570, %f571, %f572}, [%rd32];
	mul.f32 	%f573, %f941, %f1310;
	fma.rn.f32 	%f574, %f942, %f569, %f573;
	mul.f32 	%f575, %f941, %f1309;
	fma.rn.f32 	%f576, %f942, %f570, %f575;
	mul.f32 	%f577, %f941, %f1308;
	fma.rn.f32 	%f578, %f942, %f571, %f577;
	mul.f32 	%f579, %f941, %f1307;
	fma.rn.f32 	%f580, %f942, %f572, %f579;
	st.global.v4.f32 	[%rd32], {%f574, %f576, %f578, %f580};
	add.s32 	%r71, %r70, %r79;
	cvt.s64.s32 	%rd33, %r71;
	add.s64 	%rd34, %rd23, %rd33;
	shl.b64 	%rd35, %rd34, 2;
	add.s64 	%rd36, %rd24, %rd35;
	ld.global.v4.f32 	{%f581, %f582, %f583, %f584}, [%rd36];
	mul.f32 	%f585, %f941, %f1294;
	fma.rn.f32 	%f586, %f942, %f581, %f585;
	mul.f32 	%f587, %f941, %f1293;
	fma.rn.f32 	%f588, %f942, %f582, %f587;
	mul.f32 	%f589, %f941, %f1292;
	fma.rn.f32 	%f590, %f942, %f583, %f589;
	mul.f32 	%f591, %f941, %f1291;
	fma.rn.f32 	%f592, %f942, %f584, %f591;
	st.global.v4.f32 	[%rd36], {%f586, %f588, %f590, %f592};
	add.s32 	%r72, %r71, %r79;
	cvt.s64.s32 	%rd37, %r72;
	add.s64 	%rd38, %rd23, %rd37;
	shl.b64 	%rd39, %rd38, 2;
	add.s64 	%rd40, %rd24, %rd39;
	ld.global.v4.f32 	{%f593, %f594, %f595, %f596}, [%rd40];
	mul.f32 	%f597, %f941, %f1278;
	fma.rn.f32 	%f598, %f942, %f593, %f597;
	mul.f32 	%f599, %f941, %f1277;
	fma.rn.f32 	%f600, %f942, %f594, %f599;
	mul.f32 	%f601, %f941, %f1276;
	fma.rn.f32 	%f602, %f942, %f595, %f601;
	mul.f32 	%f603, %f941, %f1275;
	fma.rn.f32 	%f604, %f942, %f596, %f603;
	st.global.v4.f32 	[%rd40], {%f598, %f600, %f602, %f604};
	add.s32 	%r73, %r72, %r79;
	cvt.s64.s32 	%rd41, %r73;
	add.s64 	%rd42, %rd23, %rd41;
	shl.b64 	%rd43, %rd42, 2;
	add.s64 	%rd44, %rd24, %rd43;
	ld.global.v4.f32 	{%f605, %f606, %f607, %f608}, [%rd44];
	mul.f32 	%f609, %f941, %f1262;
	fma.rn.f32 	%f610, %f942, %f605, %f609;
	mul.f32 	%f611, %f941, %f1261;
	fma.rn.f32 	%f612, %f942, %f606, %f611;
	mul.f32 	%f613, %f941, %f1260;
	fma.rn.f32 	%f614, %f942, %f607, %f613;
	mul.f32 	%f615, %f941, %f1259;
	fma.rn.f32 	%f616, %f942, %f608, %f615;
	st.global.v4.f32 	[%rd44], {%f610, %f612, %f614, %f616};
	add.s32 	%r74, %r73, %r79;
	cvt.s64.s32 	%rd45, %r74;
	add.s64 	%rd46, %rd23, %rd45;
	shl.b64 	%rd47, %rd46, 2;
	add.s64 	%rd48, %rd24, %rd47;
	ld.global.v4.f32 	{%f617, %f618, %f619, %f620}, [%rd48];
	mul.f32 	%f621, %f941, %f1246;
	fma.rn.f32 	%f622, %f942, %f617, %f621;
	mul.f32 	%f623, %f941, %f1245;
	fma.rn.f32 	%f624, %f942, %f618, %f623;
	mul.f32 	%f625, %f941, %f1244;
	fma.rn.f32 	%f626, %f942, %f619, %f625;
	mul.f32 	%f627, %f941, %f1243;
	fma.rn.f32 	%f628, %f942, %f620, %f627;
	st.global.v4.f32 	[%rd48], {%f622, %f624, %f626, %f628};
	add.s32 	%r75, %r74, %r79;
	cvt.s64.s32 	%rd49, %r75;
	add.s64 	%rd50, %rd23, %rd49;
	shl.b64 	%rd51, %rd50, 2;
	add.s64 	%rd52, %rd24, %rd51;
	ld.global.v4.f32 	{%f629, %f630, %f631, %f632}, [%rd52];
	mul.f32 	%f633, %f941, %f1230;
	fma.rn.f32 	%f634, %f942, %f629, %f633;
	mul.f32 	%f635, %f941, %f1229;
	fma.rn.f32 	%f636, %f942, %f630, %f635;
	mul.f32 	%f637, %f941, %f1228;
	fma.rn.f32 	%f638, %f942, %f631, %f637;
	mul.f32 	%f639, %f941, %f1227;
	fma.rn.f32 	%f640, %f942, %f632, %f639;
	st.global.v4.f32 	[%rd52], {%f634, %f636, %f638, %f640};
	add.s32 	%r76, %r75, %r79;
	cvt.s64.s32 	%rd53, %r76;
	add.s64 	%rd54, %rd23, %rd53;
	shl.b64 	%rd55, %rd54, 2;
	add.s64 	%rd56, %rd24, %rd55;
	ld.global.v4.f32 	{%f641, %f642, %f643, %f644}, [%rd56];
	mul.f32 	%f645, %f941, %f1214;
	fma.rn.f32 	%f646, %f942, %f641, %f645;
	mul.f32 	%f647, %f941, %f1213;
	fma.rn.f32 	%f648, %f942, %f642, %f647;
	mul.f32 	%f649, %f941, %f1212;
	fma.rn.f32 	%f650, %f942, %f643, %f649;
	mul.f32 	%f651, %f941, %f1211;
	fma.rn.f32 	%f652, %f942, %f644, %f651;
	st.global.v4.f32 	[%rd56], {%f646, %f648, %f650, %f652};
	ld.global.v4.f32 	{%f653, %f654, %f655, %f656}, [%rd28+64];
	mul.f32 	%f657, %f941, %f1322;
	fma.rn.f32 	%f658, %f942, %f653, %f657;
	mul.f32 	%f659, %f941, %f1321;
	fma.rn.f32 	%f660, %f942, %f654, %f659;
	mul.f32 	%f661, %f941, %f1320;
	fma.rn.f32 	%f662, %f942, %f655, %f661;
	mul.f32 	%f663, %f941, %f1319;
	fma.rn.f32 	%f664, %f942, %f656, %f663;
	st.global.v4.f32 	[%rd28+64], {%f658, %f660, %f662, %f664};
	ld.global.v4.f32 	{%f665, %f666, %f667, %f668}, [%rd32+64];
	mul.f32 	%f669, %f941, %f1306;
	fma.rn.f32 	%f670, %f942, %f665, %f669;
	mul.f32 	%f671, %f941, %f1305;
	fma.rn.f32 	%f672, %f942, %f666, %f671;
	mul.f32 	%f673, %f941, %f1304;
	fma.rn.f32 	%f674, %f942, %f667, %f673;
	mul.f32 	%f675, %f941, %f1303;
	fma.rn.f32 	%f676, %f942, %f668, %f675;
	st.global.v4.f32 	[%rd32+64], {%f670, %f672, %f674, %f676};
	ld.global.v4.f32 	{%f677, %f678, %f679, %f680}, [%rd36+64];
	mul.f32 	%f681, %f941, %f1290;
	fma.rn.f32 	%f682, %f942, %f677, %f681;
	mul.f32 	%f683, %f941, %f1289;
	fma.rn.f32 	%f684, %f942, %f678, %f683;
	mul.f32 	%f685, %f941, %f1288;
	fma.rn.f32 	%f686, %f942, %f679, %f685;
	mul.f32 	%f687, %f941, %f1287;
	fma.rn.f32 	%f688, %f942, %f680, %f687;
	st.global.v4.f32 	[%rd36+64], {%f682, %f684, %f686, %f688};
	ld.global.v4.f32 	{%f689, %f690, %f691, %f692}, [%rd40+64];
	mul.f32 	%f693, %f941, %f1274;
	fma.rn.f32 	%f694, %f942, %f689, %f693;
	mul.f32 	%f695, %f941, %f1273;
	fma.rn.f32 	%f696, %f942, %f690, %f695;
	mul.f32 	%f697, %f941, %f1272;
	fma.rn.f32 	%f698, %f942, %f691, %f697;
	mul.f32 	%f699, %f941, %f1271;
	fma.rn.f32 	%f700, %f942, %f692, %f699;
	st.global.v4.f32 	[%rd40+64], {%f694, %f696, %f698, %f700};
	ld.global.v4.f32 	{%f701, %f702, %f703, %f704}, [%rd44+64];
	mul.f32 	%f705, %f941, %f1258;
	fma.rn.f32 	%f706, %f942, %f701, %f705;
	mul.f32 	%f707, %f941, %f1257;
	fma.rn.f32 	%f708, %f942, %f702, %f707;
	mul.f32 	%f709, %f941, %f1256;
	fma.rn.f32 	%f710, %f942, %f703, %f709;
	mul.f32 	%f711, %f941, %f1255;
	fma.rn.f32 	%f712, %f942, %f704, %f711;
	st.global.v4.f32 	[%rd44+64], {%f706, %f708, %f710, %f712};
	ld.global.v4.f32 	{%f713, %f714, %f715, %f716}, [%rd48+64];
	mul.f32 	%f717, %f941, %f1242;
	fma.rn.f32 	%f718, %f942, %f713, %f717;
	mul.f32 	%f719, %f941, %f1241;
	fma.rn.f32 	%f720, %f942, %f714, %f719;
	mul.f32 	%f721, %f941, %f1240;
	fma.rn.f32 	%f722, %f942, %f715, %f721;
	mul.f32 	%f723, %f941, %f1239;
	fma.rn.f32 	%f724, %f942, %f716, %f723;
	st.global.v4.f32 	[%rd48+64], {%f718, %f720, %f722, %f724};
	ld.global.v4.f32 	{%f725, %f726, %f727, %f728}, [%rd52+64];
	mul.f32 	%f729, %f941, %f1226;
	fma.rn.f32 	%f730, %f942, %f725, %f729;
	mul.f32 	%f731, %f941, %f1225;
	fma.rn.f32 	%f732, %f942, %f726, %f731;
	mul.f32 	%f733, %f941, %f1224;
	fma.rn.f32 	%f734, %f942, %f727, %f733;
	mul.f32 	%f735, %f941, %f1223;
	fma.rn.f32 	%f736, %f942, %f728, %f735;
	st.global.v4.f32 	[%rd52+64], {%f730, %f732, %f734, %f736};
	ld.global.v4.f32 	{%f737, %f738, %f739, %f740}, [%rd56+64];
	mul.f32 	%f741, %f941, %f1210;
	fma.rn.f32 	%f742, %f942, %f737, %f741;
	mul.f32 	%f743, %f941, %f1209;
	fma.rn.f32 	%f744, %f942, %f738, %f743;
	mul.f32 	%f745, %f941, %f1208;
	fma.rn.f32 	%f746, %f942, %f739, %f745;
	mul.f32 	%f747, %f941, %f1207;
	fma.rn.f32 	%f748, %f942, %f740, %f747;
	st.global.v4.f32 	[%rd56+64], {%f742, %f744, %f746, %f748};
	ld.global.v4.f32 	{%f749, %f750, %f751, %f752}, [%rd28+128];
	mul.f32 	%f753, %f941, %f1318;
	fma.rn.f32 	%f754, %f942, %f749, %f753;
	mul.f32 	%f755, %f941, %f1317;
	fma.rn.f32 	%f756, %f942, %f750, %f755;
	mul.f32 	%f757, %f941, %f1316;
	fma.rn.f32 	%f758, %f942, %f751, %f757;
	mul.f32 	%f759, %f941, %f1315;
	fma.rn.f32 	%f760, %f942, %f752, %f759;
	st.global.v4.f32 	[%rd28+128], {%f754, %f756, %f758, %f760};
	ld.global.v4.f32 	{%f761, %f762, %f763, %f764}, [%rd32+128];
	mul.f32 	%f765, %f941, %f1302;
	fma.rn.f32 	%f766, %f942, %f761, %f765;
	mul.f32 	%f767, %f941, %f1301;
	fma.rn.f32 	%f768, %f942, %f762, %f767;
	mul.f32 	%f769, %f941, %f1300;
	fma.rn.f32 	%f770, %f942, %f763, %f769;
	mul.f32 	%f771, %f941, %f1299;
	fma.rn.f32 	%f772, %f942, %f764, %f771;
	st.global.v4.f32 	[%rd32+128], {%f766, %f768, %f770, %f772};
	ld.global.v4.f32 	{%f773, %f774, %f775, %f776}, [%rd36+128];
	mul.f32 	%f777, %f941, %f1286;
	fma.rn.f32 	%f778, %f942, %f773, %f777;
	mul.f32 	%f779, %f941, %f1285;
	fma.rn.f32 	%f780, %f942, %f774, %f779;
	mul.f32 	%f781, %f941, %f1284;
	fma.rn.f32 	%f782, %f942, %f775, %f781;
	mul.f32 	%f783, %f941, %f1283;
	fma.rn.f32 	%f784, %f942, %f776, %f783;
	st.global.v4.f32 	[%rd36+128], {%f778, %f780, %f782, %f784};
	ld.global.v4.f32 	{%f785, %f786, %f787, %f788}, [%rd40+128];
	mul.f32 	%f789, %f941, %f1270;
	fma.rn.f32 	%f790, %f942, %f785, %f789;
	mul.f32 	%f791, %f941, %f1269;
	fma.rn.f32 	%f792, %f942, %f786, %f791;
	mul.f32 	%f793, %f941, %f1268;
	fma.rn.f32 	%f794, %f942, %f787, %f793;
	mul.f32 	%f795, %f941, %f1267;
	fma.rn.f32 	%f796, %f942, %f788, %f795;
	st.global.v4.f32 	[%rd40+128], {%f790, %f792, %f794, %f796};
	ld.global.v4.f32 	{%f797, %f798, %f799, %f800}, [%rd44+128];
	mul.f32 	%f801, %f941, %f1254;
	fma.rn.f32 	%f802, %f942, %f797, %f801;
	mul.f32 	%f803, %f941, %f1253;
	fma.rn.f32 	%f804, %f942, %f798, %f803;
	mul.f32 	%f805, %f941, %f1252;
	fma.rn.f32 	%f806, %f942, %f799, %f805;
	mul.f32 	%f807, %f941, %f1251;
	fma.rn.f32 	%f808, %f942, %f800, %f807;
	st.global.v4.f32 	[%rd44+128], {%f802, %f804, %f806, %f808};
	ld.global.v4.f32 	{%f809, %f810, %f811, %f812}, [%rd48+128];
	mul.f32 	%f813, %f941, %f1238;
	fma.rn.f32 	%f814, %f942, %f809, %f813;
	mul.f32 	%f815, %f941, %f1237;
	fma.rn.f32 	%f816, %f942, %f810, %f815;
	mul.f32 	%f817, %f941, %f1236;
	fma.rn.f32 	%f818, %f942, %f811, %f817;
	mul.f32 	%f819, %f941, %f1235;
	fma.rn.f32 	%f820, %f942, %f812, %f819;
	st.global.v4.f32 	[%rd48+128], {%f814, %f816, %f818, %f820};
	ld.global.v4.f32 	{%f821, %f822, %f823, %f824}, [%rd52+128];
	mul.f32 	%f825, %f941, %f1222;
	fma.rn.f32 	%f826, %f942, %f821, %f825;
	mul.f32 	%f827, %f941, %f1221;
	fma.rn.f32 	%f828, %f942, %f822, %f827;
	mul.f32 	%f829, %f941, %f1220;
	fma.rn.f32 	%f830, %f942, %f823, %f829;
	mul.f32 	%f831, %f941, %f1219;
	fma.rn.f32 	%f832, %f942, %f824, %f831;
	st.global.v4.f32 	[%rd52+128], {%f826, %f828, %f830, %f832};
	ld.global.v4.f32 	{%f833, %f834, %f835, %f836}, [%rd56+128];
	mul.f32 	%f837, %f941, %f1206;
	fma.rn.f32 	%f838, %f942, %f833, %f837;
	mul.f32 	%f839, %f941, %f1205;
	fma.rn.f32 	%f840, %f942, %f834, %f839;
	mul.f32 	%f841, %f941, %f1204;
	fma.rn.f32 	%f842, %f942, %f835, %f841;
	mul.f32 	%f843, %f941, %f1203;
	fma.rn.f32 	%f844, %f942, %f836, %f843;
	st.global.v4.f32 	[%rd56+128], {%f838, %f840, %f842, %f844};
	ld.global.v4.f32 	{%f845, %f846, %f847, %f848}, [%rd28+192];
	mul.f32 	%f849, %f941, %f1314;
	fma.rn.f32 	%f850, %f942, %f845, %f849;
	mul.f32 	%f851, %f941, %f1313;
	fma.rn.f32 	%f852, %f942, %f846, %f851;
	mul.f32 	%f853, %f941, %f1312;
	fma.rn.f32 	%f854, %f942, %f847, %f853;
	mul.f32 	%f855, %f941, %f1311;
	fma.rn.f32 	%f856, %f942, %f848, %f855;
	st.global.v4.f32 	[%rd28+192], {%f850, %f852, %f854, %f856};
	ld.global.v4.f32 	{%f857, %f858, %f859, %f860}, [%rd32+192];
	mul.f32 	%f861, %f941, %f1298;
	fma.rn.f32 	%f862, %f942, %f857, %f861;
	mul.f32 	%f863, %f941, %f1297;
	fma.rn.f32 	%f864, %f942, %f858, %f863;
	mul.f32 	%f865, %f941, %f1296;
	fma.rn.f32 	%f866, %f942, %f859, %f865;
	mul.f32 	%f867, %f941, %f1295;
	fma.rn.f32 	%f868, %f942, %f860, %f867;
	st.global.v4.f32 	[%rd32+192], {%f862, %f864, %f866, %f868};
	ld.global.v4.f32 	{%f869, %f870, %f871, %f872}, [%rd36+192];
	mul.f32 	%f873, %f941, %f1282;
	fma.rn.f32 	%f874, %f942, %f869, %f873;
	mul.f32 	%f875, %f941, %f1281;
	fma.rn.f32 	%f876, %f942, %f870, %f875;
	mul.f32 	%f877, %f941, %f1280;
	fma.rn.f32 	%f878, %f942, %f871, %f877;
	mul.f32 	%f879, %f941, %f1279;
	fma.rn.f32 	%f880, %f942, %f872, %f879;
	st.global.v4.f32 	[%rd36+192], {%f874, %f876, %f878, %f880};
	ld.global.v4.f32 	{%f881, %f882, %f883, %f884}, [%rd40+192];
	mul.f32 	%f885, %f941, %f1266;
	fma.rn.f32 	%f886, %f942, %f881, %f885;
	mul.f32 	%f887, %f941, %f1265;
	fma.rn.f32 	%f888, %f942, %f882, %f887;
	mul.f32 	%f889, %f941, %f1264;
	fma.rn.f32 	%f890, %f942, %f883, %f889;
	mul.f32 	%f891, %f941, %f1263;
	fma.rn.f32 	%f892, %f942, %f884, %f891;
	st.global.v4.f32 	[%rd40+192], {%f886, %f888, %f890, %f892};
	ld.global.v4.f32 	{%f893, %f894, %f895, %f896}, [%rd44+192];
	mul.f32 	%f897, %f941, %f1250;
	fma.rn.f32 	%f898, %f942, %f893, %f897;
	mul.f32 	%f899, %f941, %f1249;
	fma.rn.f32 	%f900, %f942, %f894, %f899;
	mul.f32 	%f901, %f941, %f1248;
	fma.rn.f32 	%f902, %f942, %f895, %f901;
	mul.f32 	%f903, %f941, %f1247;
	fma.rn.f32 	%f904, %f942, %f896, %f903;
	st.global.v4.f32 	[%rd44+192], {%f898, %f900, %f902, %f904};
	ld.global.v4.f32 	{%f905, %f906, %f907, %f908}, [%rd48+192];
	mul.f32 	%f909, %f941, %f1234;
	fma.rn.f32 	%f910, %f942, %f905, %f909;
	mul.f32 	%f911, %f941, %f1233;
	fma.rn.f32 	%f912, %f942, %f906, %f911;
	mul.f32 	%f913, %f941, %f1232;
	fma.rn.f32 	%f914, %f942, %f907, %f913;
	mul.f32 	%f915, %f941, %f1231;
	fma.rn.f32 	%f916, %f942, %f908, %f915;
	st.global.v4.f32 	[%rd48+192], {%f910, %f912, %f914, %f916};
	ld.global.v4.f32 	{%f917, %f918, %f919, %f920}, [%rd52+192];
	mul.f32 	%f921, %f941, %f1218;
	fma.rn.f32 	%f922, %f942, %f917, %f921;
	mul.f32 	%f923, %f941, %f1217;
	fma.rn.f32 	%f924, %f942, %f918, %f923;
	mul.f32 	%f925, %f941, %f1216;
	fma.rn.f32 	%f926, %f942, %f919, %f925;
	mul.f32 	%f927, %f941, %f1215;
	fma.rn.f32 	%f928, %f942, %f920, %f927;
	st.global.v4.f32 	[%rd52+192], {%f922, %f924, %f926, %f928};
	ld.global.v4.f32 	{%f929, %f930, %f931, %f932}, [%rd56+192];
	mul.f32 	%f933, %f941, %f1202;
	fma.rn.f32 	%f934, %f942, %f929, %f933;
	mul.f32 	%f935, %f941, %f1201;
	fma.rn.f32 	%f936, %f942, %f930, %f935;
	mul.f32 	%f937, %f941, %f1200;
	fma.rn.f32 	%f938, %f942, %f931, %f937;
	mul.f32 	%f939, %f941, %f1199;
	fma.rn.f32 	%f940, %f942, %f932, %f939;
	st.global.v4.f32 	[%rd56+192], {%f934, %f936, %f938, %f940};
	ret;

}


// ===== COMPILED SASS (sm_100) =====

	.target	sm_100

	.elftype	@"ET_EXEC"


//--------------------- .note.nv.tkinfo           --------------------------
	.section	.note.nv.tkinfo,"",@"SHT_NOTE"
	.sectionflags	@"SHF_NOTE_NV_TKINFO"
	.tkinfo
        /*0018*/ 	.word	0x00000002
        /*0030*/ 	.string	""
        /*0030*/ 	.string	"ptxas"
        /*0030*/ 	.string	"Cuda compilation tools, release 13.0, V13.0.88"
        /*0030*/ 	.string	"Build cuda_13.0.r13.0/compiler.36424714_0"
        /*0030*/ 	.string	"-arch sm_100 -m 64 "



//--------------------- .note.nv.cuinfo           --------------------------
	.section	.note.nv.cuinfo,"",@"SHT_NOTE"
	.sectionflags	@"SHF_NOTE_NV_CUINFO"
        /*0018*/ 	.short	0x0002
        /*001a*/ 	.short	0x0064
        /*001c*/ 	.short	0x0082
	.zero		2


//--------------------- .nv.info                  --------------------------
	.section	.nv.info,"",@"SHT_CUDA_INFO"
	.align	4


	//----- nvinfo : EIATTR_REGCOUNT
	.align		4
        /*0000*/ 	.byte	0x04, 0x2f
        /*0002*/ 	.short	(.L_1 - .L_0)
	.align		4
.L_0:
        /*0004*/ 	.word	index@(_Z8sgemm_v6ILi128ELi128ELi8ELi64ELi64ELi4ELi8ELi4ELi128EEviiiPfS0_S0_ff)
        /*0008*/ 	.word	0x000000a4


	//----- nvinfo : EIATTR_FRAME_SIZE
	.align		4
.L_1:
        /*000c*/ 	.byte	0x04, 0x11
        /*000e*/ 	.short	(.L_3 - .L_2)
	.align		4
.L_2:
        /*0010*/ 	.word	index@(_Z8sgemm_v6ILi128ELi128ELi8ELi64ELi64ELi4ELi8ELi4ELi128EEviiiPfS0_S0_ff)
        /*0014*/ 	.word	0x00000000


	//----- nvinfo : EIATTR_MIN_STACK_SIZE
	.align		4
.L_3:
        /*0018*/ 	.byte	0x04, 0x12
        /*001a*/ 	.short	(.L_5 - .L_4)
	.align		4
.L_4:
        /*001c*/ 	.word	index@(_Z8sgemm_v6ILi128ELi128ELi8ELi64ELi64ELi4ELi8ELi4ELi128EEviiiPfS0_S0_ff)
        /*0020*/ 	.word	0x00000000
.L_5:


//--------------------- .nv.compat                --------------------------
	.section	.nv.compat,"",@"SHT_CUDA_COMPAT_INFO"
	.align	4
        /*0000*/ 	.byte	0x02, 0x09, 0x00, 0x00, 0x02, 0x02, 0x01, 0x00, 0x02, 0x05, 0x05, 0x00, 0x03, 0x07, 0x01, 0x01
        /*0010*/ 	.byte	0x02, 0x03, 0x00, 0x00, 0x02, 0x06, 0x01, 0x00, 0x04, 0x0b, 0x08, 0x00, 0x09, 0x00, 0x00, 0x00
        /*0020*/ 	.byte	0x00, 0x00, 0x00, 0x00


//--------------------- .nv.info._Z8sgemm_v6ILi128ELi128ELi8ELi64ELi64ELi4ELi8ELi4ELi128EEviiiPfS0_S0_ff --------------------------
	.section	.nv.info._Z8sgemm_v6ILi128ELi128ELi8ELi64ELi64ELi4ELi8ELi4ELi128EEviiiPfS0_S0_ff,"",@"SHT_CUDA_INFO"
	.sectionflags	@""
	.align	4


	//----- nvinfo : EIATTR_CUDA_API_VERSION
	.align		4
        /*0000*/ 	.byte	0x04, 0x37
        /*0002*/ 	.short	(.L_7 - .L_6)
.L_6:
        /*0004*/ 	.word	0x00000082


	//----- nvinfo : EIATTR_KPARAM_INFO
	.align		4
.L_7:
        /*0008*/ 	.byte	0x04, 0x17
        /*000a*/ 	.short	(.L_9 - .L_8)
.L_8:
        /*000c*/ 	.word	0x00000000
        /*0010*/ 	.short	0x0007
        /*0012*/ 	.short	0x002c
        /*0014*/ 	.byte	0x00, 0xf0, 0x11, 0x00


	//----- nvinfo : EIATTR_KPARAM_INFO
	.align		4
.L_9:
        /*0018*/ 	.byte	0x04, 0x17
        /*001a*/ 	.short	(.L_11 - .L_10)
.L_10:
        /*001c*/ 	.word	0x00000000
        /*0020*/ 	.short	0x0006
        /*0022*/ 	.short	0x0028
        /*0024*/ 	.byte	0x00, 0xf0, 0x11, 0x00


	//----- nvinfo : EIATTR_KPARAM_INFO
	.align		4
.L_11:
        /*0028*/ 	.byte	0x04, 0x17
        /*002a*/ 	.short	(.L_13 - .L_12)
.L_12:
        /*002c*/ 	.word	0x00000000
        /*0030*/ 	.short	0x0005
        /*0032*/ 	.short	0x0020
        /*0034*/ 	.byte	0x00, 0xf5, 0x21, 0x00


	//----- nvinfo : EIATTR_KPARAM_INFO
	.align		4
.L_13:
        /*0038*/ 	.byte	0x04, 0x17
        /*003a*/ 	.short	(.L_15 - .L_14)
.L_14:
        /*003c*/ 	.word	0x00000000
        /*0040*/ 	.short	0x0004
        /*0042*/ 	.short	0x0018
        /*0044*/ 	.byte	0x00, 0xf5, 0x21, 0x00


	//----- nvinfo : EIATTR_KPARAM_INFO
	.align		4
.L_15:
        /*0048*/ 	.byte	0x04, 0x17
        /*004a*/ 	.short	(.L_17 - .L_16)
.L_16:
        /*004c*/ 	.word	0x00000000
        /*0050*/ 	.short	0x0003
        /*0052*/ 	.short	0x0010
        /*0054*/ 	.byte	0x00, 0xf5, 0x21, 0x00


	//----- nvinfo : EIATTR_KPARAM_INFO
	.align		4
.L_17:
        /*0058*/ 	.byte	0x04, 0x17
        /*005a*/ 	.short	(.L_19 - .L_18)
.L_18:
        /*005c*/ 	.word	0x00000000
        /*0060*/ 	.short	0x0002
        /*0062*/ 	.short	0x0008
        /*0064*/ 	.byte	0x00, 0xf0, 0x11, 0x00


	//----- nvinfo : EIATTR_KPARAM_INFO
	.align		4
.L_19:
        /*0068*/ 	.byte	0x04, 0x17
        /*006a*/ 	.short	(.L_21 - .L_20)
.L_20:
        /*006c*/ 	.word	0x00000000
        /*0070*/ 	.short	0x0001
        /*0072*/ 	.short	0x0004
        /*0074*/ 	.byte	0x00, 0xf0, 0x11, 0x00


	//----- nvinfo : EIATTR_KPARAM_INFO
	.align		4
.L_21:
        /*0078*/ 	.byte	0x04, 0x17
        /*007a*/ 	.short	(.L_23 - .L_22)
.L_22:
        /*007c*/ 	.word	0x00000000
        /*0080*/ 	.short	0x0000
        /*0082*/ 	.short	0x0000
        /*0084*/ 	.byte	0x00, 0xf0, 0x11, 0x00


	//----- nvinfo : EIATTR_SPARSE_MMA_MASK
	.align		4
.L_23:
        /*0088*/ 	.byte	0x03, 0x50
        /*008a*/ 	.short	0x0000


	//----- nvinfo : EIATTR_MAXREG_COUNT
	.align		4
        /*008c*/ 	.byte	0x03, 0x1b
        /*008e*/ 	.short	0x00ff


	//----- nvinfo : EIATTR_NUM_BARRIERS
	.align		4
        /*0090*/ 	.byte	0x02, 0x4c
        /*0092*/ 	.byte	0x01
	.zero		1


	//----- nvinfo : EIATTR_MERCURY_ISA_VERSION
	.align		4
        /*0094*/ 	.byte	0x03, 0x5f
        /*0096*/ 	.short	0x0101


	//----- nvinfo : EIATTR_VRC_CTA_INIT_COUNT
	.align		4
        /*0098*/ 	.byte	0x02, 0x4a
	.zero		1
	.zero		1


	//----- nvinfo : EIATTR_EXIT_INSTR_OFFSETS
	.align		4
        /*009c*/ 	.byte	0x04, 0x1c
        /*009e*/ 	.short	(.L_25 - .L_24)


	//   ....[0]....
.L_24:
        /*00a0*/ 	.word	0x000029a0


	//----- nvinfo : EIATTR_CBANK_PARAM_SIZE
	.align		4
.L_25:
        /*00a4*/ 	.byte	0x03, 0x19
        /*00a6*/ 	.short	0x0030


	//----- nvinfo : EIATTR_PARAM_CBANK
	.align		4
        /*00a8*/ 	.byte	0x04, 0x0a
        /*00aa*/ 	.short	(.L_27 - .L_26)
	.align		4
.L_26:
        /*00ac*/ 	.word	index@(.nv.constant0._Z8sgemm_v6ILi128ELi128ELi8ELi64ELi64ELi4ELi8ELi4ELi128EEviiiPfS0_S0_ff)
        /*00b0*/ 	.short	0x0380
        /*00b2*/ 	.short	0x0030


	//----- nvinfo : EIATTR_SW_WAR
	.align		4
.L_27:
        /*00b4*/ 	.byte	0x04, 0x36
        /*00b6*/ 	.short	(.L_29 - .L_28)
.L_28:
        /*00b8*/ 	.word	0x00000008
.L_29:


//--------------------- .nv.callgraph             --------------------------
	.section	.nv.callgraph,"",@"SHT_CUDA_CALLGRAPH"
	.align	4
	.sectionentsize	8
	.align		4
        /*0000*/ 	.word	0x00000000
	.align		4
        /*0004*/ 	.word	0xffffffff
	.align		4
        /*0008*/ 	.word	0x00000000
	.align		4
        /*000c*/ 	.word	0xfffffffe
	.align		4
        /*0010*/ 	.word	0x00000000
	.align		4
        /*0014*/ 	.word	0xfffffffd
	.align		4
        /*0018*/ 	.word	0x00000000
	.align		4
        /*001c*/ 	.word	0xfffffffc


//--------------------- .text._Z8sgemm_v6ILi128ELi128ELi8ELi64ELi64ELi4ELi8ELi4ELi128EEviiiPfS0_S0_ff --------------------------
	.section	.text._Z8sgemm_v6ILi128ELi128ELi8ELi64ELi64ELi4ELi8ELi4ELi128EEviiiPfS0_S0_ff,"ax",@progbits
	.align	128
        .global         _Z8sgemm_v6ILi128ELi128ELi8ELi64ELi64ELi4ELi8ELi4ELi128EEviiiPfS0_S0_ff
        .type           _Z8sgemm_v6ILi128ELi128ELi8ELi64ELi64ELi4ELi8ELi4ELi128EEviiiPfS0_S0_ff,@function
        .size           _Z8sgemm_v6ILi128ELi128ELi8ELi64ELi64ELi4ELi8ELi4ELi128EEviiiPfS0_S0_ff,(.L_x_4 - _Z8sgemm_v6ILi128ELi128ELi8ELi64ELi64ELi4ELi8ELi4ELi128EEviiiPfS0_S0_ff)
        .other          _Z8sgemm_v6ILi128ELi128ELi8ELi64ELi64ELi4ELi8ELi4ELi128EEviiiPfS0_S0_ff,@"STO_CUDA_ENTRY STV_DEFAULT"
_Z8sgemm_v6ILi128ELi128ELi8ELi64ELi64ELi4ELi8ELi4ELi128EEviiiPfS0_S0_ff:
.text._Z8sgemm_v6ILi128ELi128ELi8ELi64ELi64ELi4ELi8ELi4ELi128EEviiiPfS0_S0_ff:
[----:B------:R-:W-:Y:S01]  /*0000*/  LDC R1, c[0x0][0x37c] ;  /* 0x0000df00ff017b82 */ /* 0x000fe20000000800 */
[----:B------:R-:W0:Y:S07]  /*0010*/  S2R R136, SR_TID.X ;  /* 0x0000000000887919 */ /* 0x000e2e0000002100 */
[----:B------:R-:W1:Y:S01]  /*0020*/  S2UR UR10, SR_CTAID.X ;  /* 0x00000000000a79c3 */ /* 0x000e620000002500 */
[----:B------:R-:W2:Y:S01]  /*0030*/  LDCU UR11, c[0x0][0x388] ;  /* 0x00007100ff0b77ac */ /* 0x000ea20008000800 */
[----:B------:R-:W-:Y:S01]  /*0040*/  HFMA2 R149, -RZ, RZ, 0, 0 ;  /* 0x00000000ff957431 */ /* 0x000fe200000001ff */
[----:B------:R-:W-:Y:S01]  /*0050*/  CS2R R34, SRZ ;  /* 0x0000000000227805 */ /* 0x000fe2000001ff00 */
[----:B------:R-:W-:Y:S01]  /*0060*/  HFMA2 R145, -RZ, RZ, 0, 0 ;  /* 0x00000000ff917431 */ /* 0x000fe200000001ff */
[----:B------:R-:W3:Y:S01]  /*0070*/  LDCU UR14, c[0x0][0x384] ;  /* 0x00007080ff0e77ac */ /* 0x000ee20008000800 */
[----:B------:R-:W-:Y:S01]  /*0080*/  HFMA2 R117, -RZ, RZ, 0, 0 ;  /* 0x00000000ff757431 */ /* 0x000fe200000001ff */
[----:B------:R-:W-:Y:S01]  /*0090*/  CS2R R4, SRZ ;  /* 0x0000000000047805 */ /* 0x000fe2000001ff00 */
[----:B------:R-:W4:Y:S01]  /*00a0*/  S2UR UR8, SR_CTAID.Y ;  /* 0x00000000000879c3 */ /* 0x000f220000002600 */
[----:B------:R-:W5:Y:S01]  /*00b0*/  LDCU.128 UR4, c[0x0][0x390] ;  /* 0x00007200ff0477ac */ /* 0x000f620008000c00 */
[----:B------:R-:W-:Y:S01]  /*00c0*/  HFMA2 R159, -RZ, RZ, 0, 0 ;  /* 0x00000000ff9f7431 */ /* 0x000fe200000001ff */
[----:B------:R-:W-:Y:S01]  /*00d0*/  CS2R R28, SRZ ;  /* 0x00000000001c7805 */ /* 0x000fe2000001ff00 */
[----:B------:R-:W-:Y:S01]  /*00e0*/  HFMA2 R155, -RZ, RZ, 0, 0 ;  /* 0x00000000ff9b7431 */ /* 0x000fe200000001ff */
[----:B------:R-:W-:-:S02]  /*00f0*/  CS2R R26, SRZ ;  /* 0x00000000001a7805 */ /* 0x000fc4000001ff00 */
[----:B------:R-:W-:Y:S02]  /*0100*/  CS2R R30, SRZ ;  /* 0x00000000001e7805 */ /* 0x000fe4000001ff00 */
[----:B------:R-:W-:Y:S02]  /*0110*/  CS2R R32, SRZ ;  /* 0x0000000000207805 */ /* 0x000fe4000001ff00 */
[----:B------:R-:W-:Y:S02]  /*0120*/  CS2R R84, SRZ ;  /* 0x0000000000547805 */ /* 0x000fe4000001ff00 */
[----:B------:R-:W-:Y:S02]  /*0130*/  CS2R R82, SRZ ;  /* 0x0000000000527805 */ /* 0x000fe4000001ff00 */
[----:B------:R-:W-:Y:S01]  /*0140*/  CS2R R80, SRZ ;  /* 0x0000000000507805 */ /* 0x000fe2000001ff00 */
[----:B--2---:R-:W-:Y:S01]  /*0150*/  UISETP.GE.AND UP0, UPT, UR11, 0x1, UPT ;  /* 0x000000010b00788c */ /* 0x004fe2000bf06270 */
[----:B------:R-:W-:-:S02]  /*0160*/  CS2R R78, SRZ ;  /* 0x00000000004e7805 */ /* 0x000fc4000001ff00 */
[----:B------:R-:W-:Y:S02]  /*0170*/  CS2R R114, SRZ ;  /* 0x0000000000727805 */ /* 0x000fe4000001ff00 */
[----:B------:R-:W-:Y:S02]  /*0180*/  CS2R R112, SRZ ;  /* 0x0000000000707805 */ /* 0x000fe4000001ff00 */
[----:B------:R-:W-:Y:S01]  /*0190*/  CS2R R110, SRZ ;  /* 0x00000000006e7805 */ /* 0x000fe2000001ff00 */
[----:B-1----:R-:W-:Y:S01]  /*01a0*/  USHF.L.U32 UR10, UR10, 0x7, URZ ;  /* 0x000000070a0a7899 */ /* 0x002fe200080006ff */
[----:B------:R-:W-:Y:S02]  /*01b0*/  CS2R R108, SRZ ;  /* 0x00000000006c7805 */ /* 0x000fe4000001ff00 */
[----:B------:R-:W-:Y:S02]  /*01c0*/  CS2R R6, SRZ ;  /* 0x0000000000067805 */ /* 0x000fe4000001ff00 */
[----:B------:R-:W-:-:S02]  /*01d0*/  CS2R R8, SRZ ;  /* 0x0000000000087805 */ /* 0x000fc4000001ff00 */
[----:B------:R-:W-:Y:S02]  /*01e0*/  CS2R R10, SRZ ;  /* 0x00000000000a7805 */ /* 0x000fe4000001ff00 */
[----:B------:R-:W-:Y:S02]  /*01f0*/  CS2R R60, SRZ ;  /* 0x00000000003c7805 */ /* 0x000fe4000001ff00 */
[----:B------:R-:W-:Y:S02]  /*0200*/  MOV R3, UR10 ;  /* 0x0000000a00037c02 */ /* 0x000fe40008000f00 */
[----:B------:R-:W-:Y:S01]  /*0210*/  CS2R R38, SRZ ;  /* 0x0000000000267805 */ /* 0x000fe2000001ff00 */
[----:B----4-:R-:W-:Y:S01]  /*0220*/  USHF.L.U32 UR8, UR8, 0x7, URZ ;  /* 0x0000000708087899 */ /* 0x010fe200080006ff */
[----:B0-----:R-:W-:Y:S02]  /*0230*/  SHF.L.U32 R2, R136, 0x1, RZ ;  /* 0x0000000188027819 */ /* 0x001fe400000006ff */
[----:B------:R-:W-:-:S02]  /*0240*/  CS2R R62, SRZ ;  /* 0x00000000003e7805 */ /* 0x000fc4000001ff00 */
[----:B------:R-:W-:Y:S01]  /*0250*/  LOP3.LUT R0, R136, 0x3c0, RZ, 0xc0, !PT ;  /* 0x000003c088007812 */ /* 0x000fe200078ec0ff */
[----:B------:R-:W-:Y:S01]  /*0260*/  UIMAD UR9, UR8, UR11, URZ ;  /* 0x0000000b080972a4 */ /* 0x000fe2000f8e02ff */
[----:B------:R-:W-:Y:S02]  /*0270*/  LOP3.LUT R3, R3, 0x40, R2, 0xf8, !PT ;  /* 0x0000004003037812 */ /* 0x000fe400078ef802 */
[----:B------:R-:W-:Y:S02]  /*0280*/  CS2R R64, SRZ ;  /* 0x0000000000407805 */ /* 0x000fe4000001ff00 */
[----:B------:R-:W-:Y:S02]  /*0290*/  IADD3 R0, PT, PT, R0, UR8, RZ ;  /* 0x0000000800007c10 */ /* 0x000fe4000fffe0ff */
[----:B------:R-:W-:Y:S02]  /*02a0*/  CS2R R98, SRZ ;  /* 0x0000000000627805 */ /* 0x000fe4000001ff00 */
[----:B------:R-:W-:-:S02]  /*02b0*/  CS2R R96, SRZ ;  /* 0x0000000000607805 */ /* 0x000fc4000001ff00 */
[----:B------:R-:W-:Y:S02]  /*02c0*/  CS2R R94, SRZ ;  /* 0x00000000005e7805 */ /* 0x000fe4000001ff00 */
[----:B------:R-:W-:Y:S01]  /*02d0*/  CS2R R92, SRZ ;  /* 0x00000000005c7805 */ /* 0x000fe2000001ff00 */
[----:B---3--:R-:W-:Y:S02]  /*02e0*/  IMAD R116, R0, UR14, R3 ;  /* 0x0000000e00747c24 */ /* 0x008fe4000f8e0203 */
[----:B------:R-:W-:Y:S01]  /*02f0*/  HFMA2 R0, -RZ, RZ, 0, 0 ;  /* 0x00000000ff007431 */ /* 0x000fe200000001ff */
[----:B------:R-:W-:Y:S02]  /*0300*/  CS2R R2, SRZ ;  /* 0x0000000000027805 */ /* 0x000fe4000001ff00 */
[----:B------:R-:W-:Y:S02]  /*0310*/  CS2R R132, SRZ ;  /* 0x0000000000847805 */ /* 0x000fe4000001ff00 */
[----:B------:R-:W-:-:S02]  /*0320*/  CS2R R130, SRZ ;  /* 0x0000000000827805 */ /* 0x000fc4000001ff00 */
[----:B------:R-:W-:Y:S02]  /*0330*/  CS2R R128, SRZ ;  /* 0x0000000000807805 */ /* 0x000fe4000001ff00 */
[----:B------:R-:W-:Y:S02]  /*0340*/  CS2R R126, SRZ ;  /* 0x00000000007e7805 */ /* 0x000fe4000001ff00 */
[----:B------:R-:W-:Y:S02]  /*0350*/  CS2R R12, SRZ ;  /* 0x00000000000c7805 */ /* 0x000fe4000001ff00 */
        /* <DEDUP_REMOVED lines=21> */
[----:B------:R-:W-:Y:S02]  /*04b0*/  MOV R137, RZ ;  /* 0x000000ff00897202 */ /* 0x000fe40000000f00 */
[----:B------:R-:W-:Y:S02]  /*04c0*/  CS2R R134, SRZ ;  /* 0x0000000000867805 */ /* 0x000fe4000001ff00 */
[----:B------:R-:W-:Y:S02]  /*04d0*/  CS2R R20, SRZ ;  /* 0x0000000000147805 */ /* 0x000fe4000001ff00 */
[----:B------:R-:W-:Y:S02]  /*04e0*/  CS2R R22, SRZ ;  /* 0x0000000000167805 */ /* 0x000fe4000001ff00 */
[----:B------:R-:W-:Y:S02]  /*04f0*/  CS2R R24, SRZ ;  /* 0x0000000000187805 */ /* 0x000fe4000001ff00 */
[----:B------:R-:W-:-:S02]  /*0500*/  CS2R R76, SRZ ;  /* 0x00000000004c7805 */ /* 0x000fc4000001ff00 */
[----:B------:R-:W-:Y:S02]  /*0510*/  CS2R R74, SRZ ;  /* 0x00000000004a7805 */ /* 0x000fe4000001ff00 */
[----:B------:R-:W-:Y:S01]  /*0520*/  MOV R147, RZ ;  /* 0x000000ff00937202 */ /* 0x000fe20000000f00 */
[----:B-----5:R-:W-:Y:S01]  /*0530*/  UIMAD.WIDE.U32 UR6, UR10, 0x4, UR6 ;  /* 0x000000040a0678a5 */ /* 0x020fe2000f8e0006 */
[----:B------:R-:W-:Y:S01]  /*0540*/  MOV R143, RZ ;  /* 0x000000ff008f7202 */ /* 0x000fe20000000f00 */
[----:B------:R-:W-:Y:S01]  /*0550*/  UIMAD.WIDE UR4, UR9, 0x4, UR4 ;  /* 0x00000004090478a5 */ /* 0x000fe2000f8e0204 */
[----:B------:R-:W-:Y:S01]  /*0560*/  MOV R151, RZ ;  /* 0x000000ff00977202 */ /* 0x000fe20000000f00 */
[----:B------:R-:W0:Y:S01]  /*0570*/  LDCU.64 UR12, c[0x0][0x358] ;  /* 0x00006b00ff0c77ac */ /* 0x000e220008000a00 */
[----:B------:R-:W-:Y:S02]  /*0580*/  MOV R157, RZ ;  /* 0x000000ff009d7202 */ /* 0x000fe40000000f00 */
[----:B------:R-:W-:Y:S01]  /*0590*/  MOV R153, RZ ;  /* 0x000000ff00997202 */ /* 0x000fe20000000f00 */
[----:B------:R-:W-:Y:S06]  /*05a0*/  BRA.U !UP0, `(.L_x_0) ;  /* 0x0000000d08407547 */ /* 0x000fec000b800000 */
[----:B------:R-:W-:Y:S01]  /*05b0*/  MOV R34, RZ ;  /* 0x000000ff00227202 */ /* 0x000fe20000000f00 */
[----:B------:R-:W-:Y:S01]  /*05c0*/  UMOV UR8, UR4 ;  /* 0x0000000400087c82 */ /* 0x000fe20008000000 */
[----:B------:R-:W-:Y:S01]  /*05d0*/  UMOV UR9, UR5 ;  /* 0x0000000500097c82 */ /* 0x000fe20008000000 */
[----:B------:R-:W-:-:S05]  /*05e0*/  UMOV UR4, URZ ;  /* 0x000000ff00047c82 */ /* 0x000fca0008000000 */
.L_x_2:
[----:B------:R-:W1:Y:S01]  /*05f0*/  S2R R136, SR_TID.X ;  /* 0x0000000000887919 */ /* 0x000e620000002100 */
[----:B------:R-:W2:Y:S01]  /*0600*/  LDCU UR15, c[0x0][0x388] ;  /* 0x00007100ff0f77ac */ /* 0x000ea20008000800 */
[----:B------:R-:W-:Y:S01]  /*0610*/  HFMA2 R40, -RZ, RZ, 0, 2.384185791015625e-07 ;  /* 0x00000004ff287431 */ /* 0x000fe200000001ff */
[----:B------:R-:W-:Y:S01]  /*0620*/  MOV R47, 0x4 ;  /* 0x00000004002f7802 */ /* 0x000fe20000000f00 */
[----:B------:R-:W-:Y:S01]  /*0630*/  HFMA2 R49, -RZ, RZ, 0, 2.384185791015625e-07 ;  /* 0x00000004ff317431 */ /* 0x000fe200000001ff */
[----:B------:R-:W3:Y:S01]  /*0640*/  LDCU UR14, c[0x0][0x384] ;  /* 0x00007080ff0e77ac */ /* 0x000ee20008000800 */
[----:B------:R-:W-:Y:S02]  /*0650*/  MOV R53, 0x4 ;  /* 0x0000000400357802 */ /* 0x000fe40000000f00 */
[----:B--2---:R-:W-:Y:S02]  /*0660*/  MOV R44, UR15 ;  /* 0x0000000f002c7c02 */ /* 0x004fe40008000f00 */
[----:B---3--:R-:W-:-:S02]  /*0670*/  MOV R45, UR14 ;  /* 0x0000000e002d7c02 */ /* 0x008fc40008000f00 */
[----:B-1----:R-:W-:Y:S02]  /*0680*/  SHF.L.U32 R57, R136, 0x2, RZ ;  /* 0x0000000288397819 */ /* 0x002fe400000006ff */
[--C-:B------:R-:W-:Y:S02]  /*0690*/  SHF.R.U32.HI R58, RZ, 0x1, R136.reuse ;  /* 0x00000001ff3a7819 */ /* 0x100fe40000011688 */
[C---:B------:R-:W-:Y:S02]  /*06a0*/  LOP3.LUT R43, R57.reuse, 0x4, RZ, 0xc0, !PT ;  /* 0x00000004392b7812 */ /* 0x040fe400078ec0ff */
[----:B------:R-:W-:Y:S02]  /*06b0*/  SHF.R.U32.HI R56, RZ, 0x5, R136 ;  /* 0x00000005ff387819 */ /* 0x000fe40000011688 */
[----:B------:R-:W-:Y:S01]  /*06c0*/  LOP3.LUT R41, R57, 0x7c, RZ, 0xc0, !PT ;  /* 0x0000007c39297812 */ /* 0x000fe200078ec0ff */
[----:B------:R-:W-:-:S04]  /*06d0*/  IMAD R43, R58, UR15, R43 ;  /* 0x0000000f3a2b7c24 */ /* 0x000fc8000f8e022b */
[----:B------:R-:W-:Y:S01]  /*06e0*/  IMAD R48, R56, UR14, R41 ;  /* 0x0000000e38307c24 */ /* 0x000fe2000f8e0229 */
[----:B------:R-:W-:Y:S01]  /*06f0*/  LEA R44, R44, R43, 0x6 ;  /* 0x0000002b2c2c7211 */ /* 0x000fe200078e30ff */
[----:B------:R-:W-:-:S03]  /*0700*/  IMAD.WIDE.U32 R40, R43, R40, UR8 ;  /* 0x000000082b287e25 */ /* 0x000fc6000f8e0028 */
[----:B------:R-:W-:Y:S01]  /*0710*/  LEA R52, R45, R48, 0x2 ;  /* 0x000000302d347211 */ /* 0x000fe200078e10ff */
[----:B------:R-:W-:Y:S02]  /*0720*/  IMAD.WIDE.U32 R44, R44, R47, UR8 ;  /* 0x000000082c2c7e25 */ /* 0x000fe4000f8e002f */
[----:B0-----:R-:W2:Y:S02]  /*0730*/  LDG.E.128 R40, desc[UR12][R40.64] ;  /* 0x0000000c28287981 */ /* 0x001ea4000c1e1d00 */
[----:B------:R-:W-:Y:S02]  /*0740*/  IMAD.WIDE R48, R48, R49, UR6 ;  /* 0x0000000630307e25 */ /* 0x000fe4000f8e0231 */
[----:B------:R-:W3:Y:S02]  /*0750*/  LDG.E.128 R44, desc[UR12][R44.64] ;  /* 0x0000000c2c2c7981 */ /* 0x000ee4000c1e1d00 */
[----:B------:R-:W-:Y:S02]  /*0760*/  IMAD.WIDE R52, R52, R53, UR6 ;  /* 0x0000000634347e25 */ /* 0x000fe4000f8e0235 */
[----:B------:R-:W4:Y:S04]  /*0770*/  LDG.E.128 R48, desc[UR12][R48.64] ;  /* 0x0000000c30307981 */ /* 0x000f28000c1e1d00 */
[----:B------:R-:W5:Y:S01]  /*0780*/  LDG.E.128 R52, desc[UR12][R52.64] ;  /* 0x0000000c34347981 */ /* 0x000f62000c1e1d00 */
[----:B------:R-:W0:Y:S01]  /*0790*/  S2UR UR10, SR_CgaCtaId ;  /* 0x00000000000a79c3 */ /* 0x000e220000008800 */
[----:B------:R-:W-:-:S02]  /*07a0*/  SHF.L.U32 R58, R58, 0x2, RZ ;  /* 0x000000023a3a7819 */ /* 0x000fc400000006ff */
[----:B------:R-:W-:Y:S01]  /*07b0*/  SHF.L.U32 R59, R136, 0xb, RZ ;  /* 0x0000000b883b7819 */ /* 0x000fe200000006ff */
[----:B------:R-:W-:-:S03]  /*07c0*/  UMOV UR5, 0x400 ;  /* 0x0000040000057882 */ /* 0x000fc60000000000 */
[----:B------:R-:W-:Y:S02]  /*07d0*/  LOP3.LUT R58, R58, 0x800, R59, 0xf8, !PT ;  /* 0x000008003a3a7812 */ /* 0x000fe400078ef83b */
[----:B------:R-:W-:-:S04]  /*07e0*/  SHF.L.U32 R59, R136, 0x4, RZ ;  /* 0x00000004883b7819 */ /* 0x000fc800000006ff */
[----:B------:R-:W-:Y:S01]  /*07f0*/  LOP3.LUT R161, R59, 0x1f0, RZ, 0xc0, !PT ;  /* 0x000001f03ba17812 */ /* 0x000fe200078ec0ff */
[----:B0-----:R-:W-:Y:S02]  /*0800*/  ULEA UR11, UR10, UR5, 0x18 ;  /* 0x000000050a0b7291 */ /* 0x001fe4000f8ec0ff */
[----:B------:R-:W-:-:S04]  /*0810*/  UIADD3 UR5, UPT, UPT, UR5, 0x1000, URZ ;  /* 0x0000100005057890 */ /* 0x000fc8000fffe0ff */
[----:B------:R-:W-:Y:S01]  /*0820*/  ULEA UR5, UR10, UR5, 0x18 ;  /* 0x000000050a057291 */ /* 0x000fe2000f8ec0ff */
[----:B------:R-:W-:Y:S02]  /*0830*/  LEA R161, R56, R161, 0x9 ;  /* 0x000000a138a17211 */ /* 0x000fe400078e48ff */
[----:B------:R-:W-:Y:S02]  /*0840*/  LOP3.LUT R57, R57, 0xf00, RZ, 0xc0, !PT ;  /* 0x00000f0039397812 */ /* 0x000fe400078ec0ff */
[----:B------:R-:W-:Y:S01]  /*0850*/  LOP3.LUT R59, R59, 0x30, RZ, 0xc0, !PT ;  /* 0x000000303b3b7812 */ /* 0x000fe200078ec0ff */
[----:B--2---:R0:W-:Y:S04]  /*0860*/  STS [R58+UR11], R40 ;  /* 0x000000283a007988 */ /* 0x0041e8000800080b */
[----:B------:R1:W-:Y:S04]  /*0870*/  STS [R58+UR11+0x200], R41 ;  /* 0x000200293a007988 */ /* 0x0003e8000800080b */
[----:B------:R2:W-:Y:S04]  /*0880*/  STS [R58+UR11+0x400], R42 ;  /* 0x0004002a3a007988 */ /* 0x0005e8000800080b */
[----:B------:R0:W-:Y:S04]  /*0890*/  STS [R58+UR11+0x600], R43 ;  /* 0x0006002b3a007988 */ /* 0x0001e8000800080b */
[----:B---3--:R3:W-:Y:S04]  /*08a0*/  STS [R58+UR11+0x100], R44 ;  /* 0x0001002c3a007988 */ /* 0x0087e8000800080b */
[----:B------:R3:W-:Y:S04]  /*08b0*/  STS [R58+UR11+0x300], R45 ;  /* 0x0003002d3a007988 */ /* 0x0007e8000800080b */
[----:B------:R3:W-:Y:S04]  /*08c0*/  STS [R58+UR11+0x500], R46 ;  /* 0x0005002e3a007988 */ /* 0x0007e8000800080b */
[----:B------:R3:W-:Y:S04]  /*08d0*/  STS [R58+UR11+0x700], R47 ;  /* 0x0007002f3a007988 */ /* 0x0007e8000800080b */
[----:B----4-:R3:W-:Y:S04]  /*08e0*/  STS.128 [R161+UR5], R48 ;  /* 0x00000030a1007988 */ /* 0x0107e80008000c05 */
[----:B-----5:R3:W-:Y:S01]  /*08f0*/  STS.128 [R161+UR5+0x800], R52 ;  /* 0x00080034a1007988 */ /* 0x0207e20008000c05 */
[----:B0-----:R-:W-:-:S04]  /*0900*/  LOP3.LUT R40, R136, 0xffff, RZ, 0xc0, !PT ;  /* 0x0000ffff88287812 */ /* 0x001fc800078ec0ff */
[----:B-1----:R-:W-:Y:S02]  /*0910*/  SHF.R.U32.HI R41, RZ, 0x5, R40 ;  /* 0x00000005ff297819 */ /* 0x002fe40000011628 */
[----:B------:R-:W-:Y:S02]  /*0920*/  SHF.L.U32 R40, R136, 0x3, RZ ;  /* 0x0000000388287819 */ /* 0x000fe400000006ff */
[----:B--2---:R-:W-:Y:S02]  /*0930*/  SHF.L.U32 R42, R41, 0x8, RZ ;  /* 0x00000008292a7819 */ /* 0x004fe400000006ff */
[----:B------:R-:W-:Y:S02]  /*0940*/  LOP3.LUT R40, R57, 0xe0, R40, 0xf8, !PT ;  /* 0x000000e039287812 */ /* 0x000fe400078ef828 */
[----:B------:R-:W-:Y:S02]  /*0950*/  LOP3.LUT R59, R42, 0x100, R59, 0xe2, !PT ;  /* 0x000001002a3b7812 */ /* 0x000fe400078ee23b */
[----:B------:R-:W-:-:S02]  /*0960*/  IADD3 R142, PT, PT, R40, UR11, RZ ;  /* 0x0000000b288e7c10 */ /* 0x000fc4000fffe0ff */
[----:B------:R-:W-:Y:S01]  /*0970*/  IADD3 R144, PT, PT, R59, UR5, RZ ;  /* 0x000000053b907c10 */ /* 0x000fe2000fffe0ff */
[----:B------:R-:W-:Y:S01]  /*0980*/  UMOV UR5, 0x80 ;  /* 0x0000008000057882 */ /* 0x000fe20000000000 */
[----:B---3--:R-:W-:Y:S06]  /*0990*/  BAR.SYNC.DEFER_BLOCKING 0x0 ;  /* 0x0000000000007b1d */ /* 0x008fec0000010000 */
.L_x_1:
[----:B------:R-:W-:Y:S04]  /*09a0*/  LDS.128 R48, [R142+UR5+-0x80] ;  /* 0xffff80058e307984 */ /* 0x000fe80008000c00 */
[----:B------:R-:W0:Y:S04]  /*09b0*/  LDS.128 R56, [R144+UR5+-0x80] ;  /* 0xffff800590387984 */ /* 0x000e280008000c00 */
[----:B------:R-:W1:Y:S04]  /*09c0*/  LDS.128 R44, [R142+UR5+-0x70] ;  /* 0xffff90058e2c7984 */ /* 0x000e680008000c00 */
[----:B------:R-:W2:Y:S04]  /*09d0*/  LDS.128 R40, [R144+UR5+-0x40] ;  /* 0xffffc00590287984 */ /* 0x000ea80008000c00 */
[----:B------:R-:W3:Y:S01]  /*09e0*/  LDS.128 R52, [R144+UR5] ;  /* 0x0000000590347984 */ /* 0x000ee20008000c00 */
[----:B0-----:R-:W-:Y:S01]  /*09f0*/  FFMA R153, R48, R56, R153 ;  /* 0x0000003830997223 */ /* 0x001fe20000000099 */
[C---:B------:R-:W-:Y:S01]  /*0a00*/  FFMA R151, R56.reuse, R49, R151 ;  /* 0x0000003138977223 */ /* 0x040fe20000000097 */
[C---:B------:R-:W-:Y:S01]  /*0a10*/  FFMA R143, R56.reuse, R50, R143 ;  /* 0x00000032388f7223 */ /* 0x040fe2000000008f */
[----:B------:R-:W-:Y:S01]  /*0a20*/  FFMA R126, R56, R51, R126 ;  /* 0x00000033387e7223 */ /* 0x000fe2000000007e */
[----:B-1----:R-:W-:Y:S01]  /*0a30*/  FFMA R135, R44, R56, R135 ;  /* 0x000000382c877223 */ /* 0x002fe20000000087 */
[C---:B------:R-:W-:Y:S01]  /*0a40*/  FFMA R118, R56.reuse, R45, R118 ;  /* 0x0000002d38767223 */ /* 0x040fe20000000076 */
[C---:B------:R-:W-:Y:S01]  /*0a50*/  FFMA R127, R56.reuse, R46, R127 ;  /* 0x0000002e387f7223 */ /* 0x040fe2000000007f */
[----:B------:R-:W-:Y:S01]  /*0a60*/  FFMA R108, R56, R47, R108 ;  /* 0x0000002f386c7223 */ /* 0x000fe2000000006c */
[-C--:B------:R-:W-:Y:S01]  /*0a70*/  FFMA R155, R48, R57.reuse, R155 ;  /* 0x00000039309b7223 */ /* 0x080fe2000000009b */
[-C--:B------:R-:W-:Y:S01]  /*0a80*/  FFMA R134, R49, R57.reuse, R134 ;  /* 0x0000003931867223 */ /* 0x080fe20000000086 */
[-C--:B------:R-:W-:Y:S01]  /*0a90*/  FFMA R145, R50, R57.reuse, R145 ;  /* 0x0000003932917223 */ /* 0x080fe20000000091 */
[-C--:B------:R-:W-:Y:S01]  /*0aa0*/  FFMA R128, R51, R57.reuse, R128 ;  /* 0x0000003933807223 */ /* 0x080fe20000000080 */
[-C--:B------:R-:W-:Y:S01]  /*0ab0*/  FFMA R137, R44, R57.reuse, R137 ;  /* 0x000000392c897223 */ /* 0x080fe20000000089 */
[-C--:B------:R-:W-:Y:S01]  /*0ac0*/  FFMA R120, R45, R57.reuse, R120 ;  /* 0x000000392d787223 */ /* 0x080fe20000000078 */
[-C--:B------:R-:W-:Y:S01]  /*0ad0*/  FFMA R129, R46, R57.reuse, R129 ;  /* 0x000000392e817223 */ /* 0x080fe20000000081 */
        /* <DEDUP_REMOVED lines=17> */
[----:B--2---:R-:W-:Y:S01]  /*0bf0*/  FFMA R119, R48, R40, R119 ;  /* 0x0000002830777223 */ /* 0x004fe20000000077 */
[----:B------:R-:W0:Y:S01]  /*0c00*/  LDS.128 R56, [R144+UR5+0x40] ;  /* 0x0000400590387984 */ /* 0x000e220008000c00 */
[----:B------:R-:W-:Y:S01]  /*0c10*/  UIADD3 UR5, UPT, UPT, UR5, 0x200, URZ ;  /* 0x0000020005057890 */ /* 0x000fe2000fffe0ff */
[C---:B------:R-:W-:Y:S01]  /*0c20*/  FFMA R117, R40.reuse, R49, R117 ;  /* 0x0000003128757223 */ /* 0x040fe20000000075 */
[C---:B------:R-:W-:Y:S01]  /*0c30*/  FFMA R109, R40.reuse, R50, R109 ;  /* 0x00000032286d7223 */ /* 0x040fe2000000006d */
[----:B------:R-:W-:Y:S01]  /*0c40*/  FFMA R94, R40, R51, R94 ;  /* 0x00000033285e7223 */ /* 0x000fe2000000005e */
[----:B------:R-:W-:Y:S01]  /*0c50*/  UISETP.NE.AND UP0, UPT, UR5, 0x1080, UPT ;  /* 0x000010800500788c */ /* 0x000fe2000bf05270 */
[----:B------:R-:W-:Y:S01]  /*0c60*/  FFMA R101, R44, R40, R101 ;  /* 0x000000282c657223 */ /* 0x000fe20000000065 */
        /* <DEDUP_REMOVED lines=27> */
[----:B---3--:R-:W-:Y:S01]  /*0e20*/  FFMA R85, R48, R52, R85 ;  /* 0x0000003430557223 */ /* 0x008fe20000000055 */
[C---:B------:R-:W-:Y:S01]  /*0e30*/  FFMA R83, R52.reuse, R49, R83 ;  /* 0x0000003134537223 */ /* 0x040fe20000000053 */
[C---:B------:R-:W-:Y:S01]  /*0e40*/  FFMA R75, R52.reuse, R50, R75 ;  /* 0x00000032344b7223 */ /* 0x040fe2000000004b */
[----:B------:R-:W-:Y:S01]  /*0e50*/  FFMA R64, R52, R51, R64 ;  /* 0x0000003334407223 */ /* 0x000fe20000000040 */
        /* <DEDUP_REMOVED lines=28> */
[C---:B0-----:R-:W-:Y:S01]  /*1020*/  FFMA R37, R48.reuse, R56, R37 ;  /* 0x0000003830257223 */ /* 0x041fe20000000025 */
[C---:B------:R-:W-:Y:S01]  /*1030*/  FFMA R24, R48.reuse, R57, R24 ;  /* 0x0000003930187223 */ /* 0x040fe20000000018 */
[CC--:B------:R-:W-:Y:S01]  /*1040*/  FFMA R35, R48.reuse, R58.reuse, R35 ;  /* 0x0000003a30237223 */ /* 0x0c0fe20000000023 */
[----:B------:R-:W-:Y:S01]  /*1050*/  FFMA R22, R48, R59, R22 ;  /* 0x0000003b30167223 */ /* 0x000fe20000000016 */
[C---:B------:R-:W-:Y:S01]  /*1060*/  FFMA R33, R56.reuse, R49, R33 ;  /* 0x0000003138217223 */ /* 0x040fe20000000021 */
[C---:B------:R-:W-:Y:S01]  /*1070*/  FFMA R20, R49.reuse, R57, R20 ;  /* 0x0000003931147223 */ /* 0x040fe20000000014 */
[C---:B------:R-:W-:Y:S01]  /*1080*/  FFMA R31, R49.reuse, R58, R31 ;  /* 0x0000003a311f7223 */ /* 0x040fe2000000001f */
[----:B------:R-:W-:Y:S01]  /*1090*/  FFMA R18, R49, R59, R18 ;  /* 0x0000003b31127223 */ /* 0x000fe20000000012 */
[----:B------:R-:W-:Y:S01]  /*10a0*/  FFMA R29, R56, R50, R29 ;  /* 0x00000032381d7223 */ /* 0x000fe2000000001d */
[C---:B------:R-:W-:Y:S01]  /*10b0*/  FFMA R27, R50.reuse, R57, R27 ;  /* 0x00000039321b7223 */ /* 0x040fe2000000001b */
[CC--:B------:R-:W-:Y:S01]  /*10c0*/  FFMA R25, R50.reuse, R58.reuse, R25 ;  /* 0x0000003a32197223 */ /* 0x0c0fe20000000019 */
[----:B------:R-:W-:Y:S01]  /*10d0*/  FFMA R16, R50, R59, R16 ;  /* 0x0000003b32107223 */ /* 0x000fe20000000010 */
[----:B------:R-:W-:Y:S01]  /*10e0*/  FFMA R23, R56, R51, R23 ;  /* 0x0000003338177223 */ /* 0x000fe20000000017 */
[C---:B------:R-:W-:Y:S01]  /*10f0*/  FFMA R14, R51.reuse, R57, R14 ;  /* 0x00000039330e7223 */ /* 0x040fe2000000000e */
[C---:B------:R-:W-:Y:S01]  /*1100*/  FFMA R21, R51.reuse, R58, R21 ;  /* 0x0000003a33157223 */ /* 0x040fe20000000015 */
[----:B------:R-:W-:Y:S01]  /*1110*/  FFMA R12, R51, R59, R12 ;  /* 0x0000003b330c7223 */ /* 0x000fe2000000000c */
[C---:B------:R-:W-:Y:S01]  /*1120*/  FFMA R19, R44.reuse, R56, R19 ;  /* 0x000000382c137223 */ /* 0x040fe20000000013 */
        /* <DEDUP_REMOVED lines=15> */
[----:B------:R-:W-:Y:S06]  /*1220*/  BRA.U UP0, `(.L_x_1) ;  /* 0xfffffff500dc7547 */ /* 0x000fec000b83ffff */
[----:B------:R-:W-:Y:S01]  /*1230*/  BAR.SYNC.DEFER_BLOCKING 0x0 ;  /* 0x0000000000007b1d */ /* 0x000fe20000010000 */
[----:B------:R-:W-:Y:S02]  /*1240*/  UIADD3 UR8, UP0, UPT, UR8, 0x20, URZ ;  /* 0x0000002008087890 */ /* 0x000fe4000ff1e0ff */
[----:B------:R-:W-:Y:S02]  /*1250*/  UIADD3 UR4, UPT, UPT, UR4, 0x8, URZ ;  /* 0x0000000804047890 */ /* 0x000fe4000fffe0ff */
[----:B------:R-:W-:Y:S02]  /*1260*/  UIADD3.X UR9, UPT, UPT, URZ, UR9, URZ, UP0, !UPT ;  /* 0x00000009ff097290 */ /* 0x000fe400087fe4ff */
[----:B------:R-:W-:Y:S02]  /*1270*/  UISETP.GE.AND UP0, UPT, UR4, UR15, UPT ;  /* 0x0000000f0400728c */ /* 0x000fe4000bf06270 */
[----:B------:R-:W-:-:S04]  /*1280*/  USHF.L.U32 UR5, UR14, 0x3, URZ ;  /* 0x000000030e057899 */ /* 0x000fc800080006ff */
[----:B------:R-:W-:-:S03]  /*1290*/  UIMAD.WIDE UR6, UR5, 0x4, UR6 ;  /* 0x00000004050678a5 */ /* 0x000fc6000f8e0206 */
[----:B------:R-:W-:Y:S09]  /*12a0*/  BRA.U !UP0, `(.L_x_2) ;  /* 0xfffffff108d07547 */ /* 0x000ff2000b83ffff */
.L_x_0:
[----:B------:R-:W-:Y:S01]  /*12b0*/  SHF.R.U32.HI R40, RZ, 0x2, R136 ;  /* 0x00000002ff287819 */ /* 0x000fe20000011688 */
[----:B------:R-:W1:Y:S01]  /*12c0*/  LDCU.128 UR4, c[0x0][0x3a0] ;  /* 0x00007400ff0477ac */ /* 0x000e620008000c00 */
[----:B------:R-:W-:Y:S02]  /*12d0*/  SHF.L.U32 R136, R136, 0x2, RZ ;  /* 0x0000000288887819 */ /* 0x000fe400000006ff */
[----:B------:R-:W-:-:S05]  /*12e0*/  LOP3.LUT R40, R40, 0x7, RZ, 0xc0, !PT ;  /* 0x0000000728287812 */ /* 0x000fca00078ec0ff */
[----:B------:R-:W-:Y:S01]  /*12f0*/  IMAD R41, R40, UR14, RZ ;  /* 0x0000000e28297c24 */ /* 0x000fe2000f8e02ff */
[----:B------:R-:W-:Y:S02]  /*1300*/  LOP3.LUT R40, R136, 0xc, RZ, 0xc0, !PT ;  /* 0x0000000c88287812 */ /* 0x000fe400078ec0ff */
[----:B------:R-:W-:Y:S02]  /*1310*/  SHF.R.S32.HI R136, RZ, 0x1f, R116 ;  /* 0x0000001fff887819 */ /* 0x000fe40000011474 */
[----:B------:R-:W-:-:S04]  /*1320*/  LEA R45, R41, R40, 0x3 ;  /* 0x00000028292d7211 */ /* 0x000fc800078e18ff */
[----:B------:R-:W-:-:S04]  /*1330*/  IADD3 R40, P0, PT, R116, R45, RZ ;  /* 0x0000002d74287210 */ /* 0x000fc80007f1e0ff */
[----:B------:R-:W-:Y:S02]  /*1340*/  LEA.HI.X.SX32 R41, R45, R136, 0x1, P0 ;  /* 0x000000882d297211 */ /* 0x000fe400000f0eff */
[----:B-1----:R-:W-:-:S04]  /*1350*/  LEA R50, P0, R40, UR4, 0x2 ;  /* 0x0000000428327c11 */ /* 0x002fc8000f8010ff */
[----:B------:R-:W-:-:S05]  /*1360*/  LEA.HI.X R51, R40, UR5, R41, 0x2, P0 ;  /* 0x0000000528337c11 */ /* 0x000fca00080f1429 */
[----:B0-----:R-:W2:Y:S01]  /*1370*/  LDG.E.128 R40, desc[UR12][R50.64] ;  /* 0x0000000c32287981 */ /* 0x001ea2000c1e1d00 */
[----:B------:R-:W-:Y:S01]  /*1380*/  IADD3 R53, PT, PT, R45, UR14, RZ ;  /* 0x0000000e2d357c10 */ /* 0x000fe2000fffe0ff */
[----:B------:R-:W-:Y:S01]  /*1390*/  FMUL R153, R153, UR6 ;  /* 0x0000000699997c20 */ /* 0x000fe20008400000 */
[----:B------:R-:W-:Y:S01]  /*13a0*/  FMUL R157, R157, UR6 ;  /* 0x000000069d9d7c20 */ /* 0x000fe20008400000 */
[----:B------:R-:W-:Y:S01]  /*13b0*/  FMUL R46, R159, UR6 ;  /* 0x000000069f2e7c20 */ /* 0x000fe20008400000 */
[----:B------:R-:W-:-:S04]  /*13c0*/  IADD3 R44, P0, PT, R116, R53, RZ ;  /* 0x00000035742c7210 */ /* 0x000fc80007f1e0ff */
[----:B------:R-:W-:Y:S02]  /*13d0*/  LEA.HI.X.SX32 R45, R53, R136, 0x1, P0 ;  /* 0x00000088352d7211 */ /* 0x000fe400000f0eff */
[----:B------:R-:W-:-:S04]  /*13e0*/  LEA R48, P0, R44, UR4, 0x2 ;  /* 0x000000042c307c11 */ /* 0x000fc8000f8010ff */
[----:B------:R-:W-:Y:S01]  /*13f0*/  LEA.HI.X R49, R44, UR5, R45, 0x2, P0 ;  /* 0x000000052c317c11 */ /* 0x000fe200080f142d */
[----:B------:R-:W-:Y:S01]  /*1400*/  FMUL R44, R155, UR6 ;  /* 0x000000069b2c7c20 */ /* 0x000fe20008400000 */
[----:B--2---:R-:W-:-:S03]  /*1410*/  FFMA R40, R40, UR7, R153 ;  /* 0x0000000728287c23 */ /* 0x004fc60008000099 */
[----:B------:R-:W-:Y:S01]  /*1420*/  FFMA R41, R41, UR7, R44 ;  /* 0x0000000729297c23 */ /* 0x000fe2000800002c */
[----:B------:R-:W-:Y:S01]  /*1430*/  FFMA R42, R42, UR7, R157 ;  /* 0x000000072a2a7c23 */ /* 0x000fe2000800009d */
[----:B------:R-:W-:-:S05]  /*1440*/  FFMA R43, R43, UR7, R46 ;  /* 0x000000072b2b7c23 */ /* 0x000fca000800002e */
[----:B------:R0:W-:Y:S04]  /*1450*/  STG.E.128 desc[UR12][R50.64], R40 ;  /* 0x0000002832007986 */ /* 0x0001e8000c101d0c */
[----:B------:R-:W2:Y:S01]  /*1460*/  LDG.E.128 R44, desc[UR12][R48.64] ;  /* 0x0000000c302c7981 */ /* 0x000ea2000c1e1d00 */
[----:B------:R-:W-:Y:S01]  /*1470*/  IADD3 R57, PT, PT, R53, UR14, RZ ;  /* 0x0000000e35397c10 */ /* 0x000fe2000fffe0ff */
[----:B------:R-:W-:Y:S01]  /*1480*/  FMUL R151, R151, UR6 ;  /* 0x0000000697977c20 */ /* 0x000fe20008400000 */
[----:B------:R-:W-:Y:S01]  /*1490*/  FMUL R134, R134, UR6 ;  /* 0x0000000686867c20 */ /* 0x000fe20008400000 */
[----:B------:R-:W-:Y:S01]  /*14a0*/  FMUL R55, R138, UR6 ;  /* 0x000000068a377c20 */ /* 0x000fe20008400000 */
[----:B------:R-:W-:Y:S01]  /*14b0*/  IADD3 R53, P0, PT, R116, R57, RZ ;  /* 0x0000003974357210 */ /* 0x000fe20007f1e0ff */
[----:B------:R-:W-:-:S03]  /*14c0*/  FMUL R140, R140, UR6 ;  /* 0x000000068c8c7c20 */ /* 0x000fc60008400000 */
[----:B------:R-:W-:Y:S02]  /*14d0*/  LEA.HI.X.SX32 R54, R57, R136, 0x1, P0 ;  /* 0x0000008839367211 */ /* 0x000fe400000f0eff */
[----:B------:R-:W-:-:S04]  /*14e0*/  LEA R52, P0, R53, UR4, 0x2 ;  /* 0x0000000435347c11 */ /* 0x000fc8000f8010ff */
[----:B------:R-:W-:Y:S01]  /*14f0*/  LEA.HI.X R53, R53, UR5, R54, 0x2, P0 ;  /* 0x0000000535357c11 */ /* 0x000fe200080f1436 */
[----:B--2---:R-:W-:Y:S01]  /*1500*/  FFMA R44, R44, UR7, R151 ;  /* 0x000000072c2c7c23 */ /* 0x004fe20008000097 */
[----:B------:R-:W-:Y:S01]  /*1510*/  FFMA R45, R45, UR7, R134 ;  /* 0x000000072d2d7c23 */ /* 0x000fe20008000086 */
[----:B------:R-:W-:Y:S01]  /*1520*/  FFMA R46, R46, UR7, R55 ;  /* 0x000000072e2e7c23 */ /* 0x000fe20008000037 */
[----:B------:R-:W-:-:S05]  /*1530*/  FFMA R47, R47, UR7, R140 ;  /* 0x000000072f2f7c23 */ /* 0x000fca000800008c */
[----:B------:R1:W-:Y:S04]  /*1540*/  STG.E.128 desc[UR12][R48.64], R44 ;  /* 0x0000002c30007986 */ /* 0x0003e8000c101d0c */
        /* <DEDUP_REMOVED lines=15> */
[----:B-1----:R-:W2:Y:S01]  /*1640*/  LDG.E.128 R44, desc[UR12][R54.64] ;  /* 0x0000000c362c7981 */ /* 0x002ea2000c1e1d00 */
        /* <DEDUP_REMOVED lines=60> */
[----:B------:R-:W-:Y:S01]  /*1a10*/  FMUL R129, R108, UR6 ;  /* 0x000000066c817c20 */ /* 0x000fe20008400000 */
[----:B------:R-:W-:Y:S01]  /*1a20*/  FMUL R110, R110, UR6 ;  /* 0x000000066e6e7c20 */ /* 0x000fe20008400000 */
[----:B------:R-:W-:Y:S01]  /*1a30*/  FMUL R131, R112, UR6 ;  /* 0x0000000670837c20 */ /* 0x000fe20008400000 */
[----:B------:R-:W-:Y:S01]  /*1a40*/  FMUL R114, R114, UR6 ;  /* 0x0000000672727c20 */ /* 0x000fe20008400000 */
[----:B--2---:R-:W-:Y:S01]  /*1a50*/  FFMA R44, R44, UR7, R129 ;  /* 0x000000072c2c7c23 */ /* 0x004fe20008000081 */
[----:B------:R-:W-:Y:S01]  /*1a60*/  FFMA R45, R45, UR7, R110 ;  /* 0x000000072d2d7c23 */ /* 0x000fe2000800006e */
[----:B------:R-:W-:Y:S01]  /*1a70*/  FFMA R46, R46, UR7, R131 ;  /* 0x000000072e2e7c23 */ /* 0x000fe20008000083 */
[----:B------:R-:W-:-:S05]  /*1a80*/  FFMA R47, R47, UR7, R114 ;  /* 0x000000072f2f7c23 */ /* 0x000fca0008000072 */
[----:B------:R1:W-:Y:S04]  /*1a90*/  STG.E.128 desc[UR12][R126.64], R44 ;  /* 0x0000002c7e007986 */ /* 0x0003e8000c101d0c */
[----:B0-----:R-:W2:Y:S01]  /*1aa0*/  LDG.E.128 R40, desc[UR12][R50.64+0x40] ;  /* 0x0000400c32287981 */ /* 0x001ea2000c1e1d00 */
        /* <DEDUP_REMOVED lines=158> */
[----:B------:R-:W-:Y:S04]  /*2490*/  STG.E.128 desc[UR12][R126.64+0x80], R44 ;  /* 0x0000802c7e007986 */ /* 0x000fe8000c101d0c */
        /* <DEDUP_REMOVED lines=10> */
[----:B------:R-:W2:Y:S01]  /*2540*/  LDG.E.128 R36, desc[UR12][R48.64+0xc0] ;  /* 0x0000c00c30247981 */ /* 0x000ea2000c1e1d00 */
        /* <DEDUP_REMOVED lines=68> */
[----:B------:R-:W-:Y:S01]  /*2990*/  STG.E.128 desc[UR12][R126.64+0xc0], R8 ;  /* 0x0000c0087e007986 */ /* 0x000fe2000c101d0c */
[----:B------:R-:W-:Y:S05]  /*29a0*/  EXIT ;  /* 0x000000000000794d */ /* 0x000fea0003800000 */
.L_x_3:
[----:B------:R-:W-:-:S00]  /*29b0*/  BRA `(.L_x_3) ;  /* 0xfffffffc00fc7947 */ /* 0x000fc0000383ffff */
[----:B------:R-:W-:-:S00]  /*29c0*/  NOP ;  /* 0x0000000000007918 */ /* 0x000fc00000000000 */
        /* <DEDUP_REMOVED lines=11> */
.L_x_4:


//--------------------- .nv.shared._Z8sgemm_v6ILi128ELi128ELi8ELi64ELi64ELi4ELi8ELi4ELi128EEviiiPfS0_S0_ff --------------------------
	.section	.nv.shared._Z8sgemm_v6ILi128ELi128ELi8ELi64ELi64ELi4ELi8ELi4ELi128EEviiiPfS0_S0_ff,"aw",@nobits
	.sectionflags	@""
	.align	4
.nv.shared._Z8sgemm_v6ILi128ELi128ELi8ELi64ELi64ELi4ELi8ELi4ELi128EEviiiPfS0_S0_ff:
	.zero		9216


//--------------------- .nv.shared.reserved.0     --------------------------
	.section	.nv.shared.reserved.0,"aw",@nobits
	.weak		__nv_reservedSMEM_offset_0_alias
	.size		__nv_reservedSMEM_offset_0_alias, 0, 64
	.other		__nv_reservedSMEM_offset_0_alias,@"STO_CUDA_RESERVED_SHARED STV_DEFAULT"
__nv_reservedSMEM_offset_0_alias:
	.zero		0
	.zero		64


//--------------------- .nv.constant0._Z8sgemm_v6ILi128ELi128ELi8ELi64ELi64ELi4ELi8ELi4ELi128EEviiiPfS0_S0_ff --------------------------
	.section	.nv.constant0._Z8sgemm_v6ILi128ELi128ELi8ELi64ELi64ELi4ELi8ELi4ELi128EEviiiPfS0_S0_ff,"a",@progbits
	.sectionflags	@""
	.align	4
.nv.constant0._Z8sgemm_v6ILi128ELi128ELi8ELi64ELi64ELi4ELi8ELi4ELi128EEviiiPfS0_S0_ff:
	.zero		944


//--------------------- SYMBOLS --------------------------

	.type		.nv.reservedSmem.offset0,@object
	.size		.nv.reservedSmem.offset0,0x4
	.type		.nv.reservedSmem.cap,@object
	.size		.nv.reservedSmem.cap,0x4
